	.target	sm_100a

	.elftype	@"ET_EXEC"


//--------------------- .note.nv.tkinfo           --------------------------
	.section	.note.nv.tkinfo,"",@"SHT_NOTE"
	.sectionflags	@"SHF_NOTE_NV_TKINFO"
	.tkinfo
        /*0018*/ 	.word	0x00000002
        /*0030*/ 	.string	""
        /*0030*/ 	.string	"ptxas"
        /*0030*/ 	.string	"Cuda compilation tools, release 13.0, V13.0.88"
        /*0030*/ 	.string	"Build cuda_13.0.r13.0/compiler.36424714_0"
        /*0030*/ 	.string	"-arch sm_100a -m 64 "



//--------------------- .note.nv.cuinfo           --------------------------
	.section	.note.nv.cuinfo,"",@"SHT_NOTE"
	.sectionflags	@"SHF_NOTE_NV_CUINFO"
        /*0018*/ 	.short	0x0002
        /*001a*/ 	.short	0x0064
        /*001c*/ 	.short	0x0082
	.zero		2


//--------------------- .nv.info                  --------------------------
	.section	.nv.info,"",@"SHT_CUDA_INFO"
	.align	4


	//----- nvinfo : EIATTR_REGCOUNT
	.align		4
        /*0000*/ 	.byte	0x04, 0x2f
        /*0002*/ 	.short	(.L_19 - .L_18)
	.align		4
.L_18:
        /*0004*/ 	.word	index@(_ZN7cutlass13device_kernelINS_4gemm6kernel13GemmUniversalIN4cute5tupleIJiiiiEEENS1_10collective13CollectiveMmaINS1_35MainloopSm100TmaUmmaWarpSpecializedILi3ELi2ELi4ENS5_IJNS4_1CILi2EEENSA_ILi1EEESC_EEEEENS5_IJNSA_ILi128EEENSA_ILi64EEESF_EEENS_10tfloat32_tENS5_IJlSC_lEEESI_SJ_NS4_8TiledMMAINS4_8MMA_AtomIJNS4_23SM100_MMA_TF32_2x1SM_SSISI_SI_fLi128ELi64ELNS4_4UMMA5MajorE0ELSO_0ELNSN_7ScaleInE0ELSP_0EEEEEENS4_6LayoutINS5_IJSC_SC_SC_EEENS5_IJNSA_ILi0EEESU_SU_EEEEENS5_IJNS4_10UnderscoreESX_SX_EEEEENS4_18SM100_TMA_2SM_LOADENS4_14ComposedLayoutINS4_7SwizzleILi3ELi4ELi3EEENS4_18smem_ptr_flag_bitsILi32EEENSS_INS5_IJNSA_ILi8EEENSA_ILi32EEEEEENS5_IJS17_SC_EEEEEEEvNS4_8identityES10_S1B_vS1C_EENS_8epilogue10collective18CollectiveEpilogueINS1E_23Sm100TmaWarpSpecializedILi3ELi2ELi16ELb1ELb0EEEJNS5_IJSG_SG_SF_EEENS5_IJNSS_ISG_SC_EENSS_INS5_IJNSA_ILi16EEESB_EEENS5_IJSC_S17_EEEEEEEESI_SJ_SI_SJ_NS1E_6fusion15FusionCallbacksIS1I_NS1Q_17LinearCombinationISI_fSI_fLNS_15FloatRoundStyleE2EEES1J_S1P_JEEENS4_5SM1004TMEM4LOAD26SM100_TMEM_LOAD_32dp32b16xENS4_13SM90_TMA_LOADENS11_INS12_ILi2ELi4ELi3EEES15_NSS_INS5_IJS16_S1L_EEENS5_IJS1L_SC_EEEEEEENS4_39AutoVectorizingCopyWithAssumedAlignmentILi128EEENS4_14SM90_TMA_STOREES25_S27_S27_EEEvvEEEEvNT_6ParamsE)
        /*0008*/ 	.word	0x0000005f


	//----- nvinfo : EIATTR_FRAME_SIZE
	.align		4
.L_19:
        /*000c*/ 	.byte	0x04, 0x11
        /*000e*/ 	.short	(.L_21 - .L_20)
	.align		4
.L_20:
        /*0010*/ 	.word	index@($__internal_2_$__cuda_sm10x_tcgen05_guardrail_trap_unallocated_columns_being_dealloced)
        /*0014*/ 	.word	0x00000000


	//----- nvinfo : EIATTR_FRAME_SIZE
	.align		4
.L_21:
        /*0018*/ 	.byte	0x04, 0x11
        /*001a*/ 	.short	(.L_23 - .L_22)
	.align		4
.L_22:
        /*001c*/ 	.word	index@($__internal_1_$__cuda_sm10x_tcgen05_guardrail_trap_phase_invalid_during_alloc)
        /*0020*/ 	.word	0x00000000


	//----- nvinfo : EIATTR_FRAME_SIZE
	.align		4
.L_23:
        /*0024*/ 	.byte	0x04, 0x11
        /*0026*/ 	.short	(.L_25 - .L_24)
	.align		4
.L_24:
        /*0028*/ 	.word	index@($__internal_0_$__cuda_sm10x_tcgen05_guardrail_trap_col_being_dealloced_not_returned_by_alloc)
        /*002c*/ 	.word	0x00000000


	//----- nvinfo : EIATTR_FRAME_SIZE
	.align		4
.L_25:
        /*0030*/ 	.byte	0x04, 0x11
        /*0032*/ 	.short	(.L_27 - .L_26)
	.align		4
.L_26:
        /*0034*/ 	.word	index@(_ZN7cutlass13device_kernelINS_4gemm6kernel13GemmUniversalIN4cute5tupleIJiiiiEEENS1_10collective13CollectiveMmaINS1_35MainloopSm100TmaUmmaWarpSpecializedILi3ELi2ELi4ENS5_IJNS4_1CILi2EEENSA_ILi1EEESC_EEEEENS5_IJNSA_ILi128EEENSA_ILi64EEESF_EEENS_10tfloat32_tENS5_IJlSC_lEEESI_SJ_NS4_8TiledMMAINS4_8MMA_AtomIJNS4_23SM100_MMA_TF32_2x1SM_SSISI_SI_fLi128ELi64ELNS4_4UMMA5MajorE0ELSO_0ELNSN_7ScaleInE0ELSP_0EEEEEENS4_6LayoutINS5_IJSC_SC_SC_EEENS5_IJNSA_ILi0EEESU_SU_EEEEENS5_IJNS4_10UnderscoreESX_SX_EEEEENS4_18SM100_TMA_2SM_LOADENS4_14ComposedLayoutINS4_7SwizzleILi3ELi4ELi3EEENS4_18smem_ptr_flag_bitsILi32EEENSS_INS5_IJNSA_ILi8EEENSA_ILi32EEEEEENS5_IJS17_SC_EEEEEEEvNS4_8identityES10_S1B_vS1C_EENS_8epilogue10collective18CollectiveEpilogueINS1E_23Sm100TmaWarpSpecializedILi3ELi2ELi16ELb1ELb0EEEJNS5_IJSG_SG_SF_EEENS5_IJNSS_ISG_SC_EENSS_INS5_IJNSA_ILi16EEESB_EEENS5_IJSC_S17_EEEEEEEESI_SJ_SI_SJ_NS1E_6fusion15FusionCallbacksIS1I_NS1Q_17LinearCombinationISI_fSI_fLNS_15FloatRoundStyleE2EEES1J_S1P_JEEENS4_5SM1004TMEM4LOAD26SM100_TMEM_LOAD_32dp32b16xENS4_13SM90_TMA_LOADENS11_INS12_ILi2ELi4ELi3EEES15_NSS_INS5_IJS16_S1L_EEENS5_IJS1L_SC_EEEEEEENS4_39AutoVectorizingCopyWithAssumedAlignmentILi128EEENS4_14SM90_TMA_STOREES25_S27_S27_EEEvvEEEEvNT_6ParamsE)
        /*0038*/ 	.word	0x00000000


	//----- nvinfo : EIATTR_MIN_STACK_SIZE
	.align		4
.L_27:
        /*003c*/ 	.byte	0x04, 0x12
        /*003e*/ 	.short	(.L_29 - .L_28)
	.align		4
.L_28:
        /*0040*/ 	.word	index@(_ZN7cutlass13device_kernelINS_4gemm6kernel13GemmUniversalIN4cute5tupleIJiiiiEEENS1_10collective13CollectiveMmaINS1_35MainloopSm100TmaUmmaWarpSpecializedILi3ELi2ELi4ENS5_IJNS4_1CILi2EEENSA_ILi1EEESC_EEEEENS5_IJNSA_ILi128EEENSA_ILi64EEESF_EEENS_10tfloat32_tENS5_IJlSC_lEEESI_SJ_NS4_8TiledMMAINS4_8MMA_AtomIJNS4_23SM100_MMA_TF32_2x1SM_SSISI_SI_fLi128ELi64ELNS4_4UMMA5MajorE0ELSO_0ELNSN_7ScaleInE0ELSP_0EEEEEENS4_6LayoutINS5_IJSC_SC_SC_EEENS5_IJNSA_ILi0EEESU_SU_EEEEENS5_IJNS4_10UnderscoreESX_SX_EEEEENS4_18SM100_TMA_2SM_LOADENS4_14ComposedLayoutINS4_7SwizzleILi3ELi4ELi3EEENS4_18smem_ptr_flag_bitsILi32EEENSS_INS5_IJNSA_ILi8EEENSA_ILi32EEEEEENS5_IJS17_SC_EEEEEEEvNS4_8identityES10_S1B_vS1C_EENS_8epilogue10collective18CollectiveEpilogueINS1E_23Sm100TmaWarpSpecializedILi3ELi2ELi16ELb1ELb0EEEJNS5_IJSG_SG_SF_EEENS5_IJNSS_ISG_SC_EENSS_INS5_IJNSA_ILi16EEESB_EEENS5_IJSC_S17_EEEEEEEESI_SJ_SI_SJ_NS1E_6fusion15FusionCallbacksIS1I_NS1Q_17LinearCombinationISI_fSI_fLNS_15FloatRoundStyleE2EEES1J_S1P_JEEENS4_5SM1004TMEM4LOAD26SM100_TMEM_LOAD_32dp32b16xENS4_13SM90_TMA_LOADENS11_INS12_ILi2ELi4ELi3EEES15_NSS_INS5_IJS16_S1L_EEENS5_IJS1L_SC_EEEEEEENS4_39AutoVectorizingCopyWithAssumedAlignmentILi128EEENS4_14SM90_TMA_STOREES25_S27_S27_EEEvvEEEEvNT_6ParamsE)
        /*0044*/ 	.word	0x00000000
.L_29:


//--------------------- .nv.compat                --------------------------
	.section	.nv.compat,"",@"SHT_CUDA_COMPAT_INFO"
	.align	4
        /*0000*/ 	.byte	0x02, 0x09, 0x01, 0x00, 0x02, 0x02, 0x02, 0x00, 0x02, 0x05, 0x05, 0x00, 0x03, 0x07, 0x01, 0x01
        /*0010*/ 	.byte	0x02, 0x03, 0x01, 0x00, 0x02, 0x06, 0x01, 0x00, 0x04, 0x0b, 0x08, 0x00, 0x09, 0x00, 0x00, 0x00
        /*0020*/ 	.byte	0x00, 0x00, 0x00, 0x00


//--------------------- .nv.info._ZN7cutlass13device_kernelINS_4gemm6kernel13GemmUniversalIN4cute5tupleIJiiiiEEENS1_10collective13CollectiveMmaINS1_35MainloopSm100TmaUmmaWarpSpecializedILi3ELi2ELi4ENS5_IJNS4_1CILi2EEENSA_ILi1EEESC_EEEEENS5_IJNSA_ILi128EEENSA_ILi64EEESF_EEENS_10tfloat32_tENS5_IJlSC_lEEESI_SJ_NS4_8TiledMMAINS4_8MMA_AtomIJNS4_23SM100_MMA_TF32_2x1SM_SSISI_SI_fLi128ELi64ELNS4_4UMMA5MajorE0ELSO_0ELNSN_7ScaleInE0ELSP_0EEEEEENS4_6LayoutINS5_IJSC_SC_SC_EEENS5_IJNSA_ILi0EEESU_SU_EEEEENS5_IJNS4_10UnderscoreESX_SX_EEEEENS4_18SM100_TMA_2SM_LOADENS4_14ComposedLayoutINS4_7SwizzleILi3ELi4ELi3EEENS4_18smem_ptr_flag_bitsILi32EEENSS_INS5_IJNSA_ILi8EEENSA_ILi32EEEEEENS5_IJS17_SC_EEEEEEEvNS4_8identityES10_S1B_vS1C_EENS_8epilogue10collective18CollectiveEpilogueINS1E_23Sm100TmaWarpSpecializedILi3ELi2ELi16ELb1ELb0EEEJNS5_IJSG_SG_SF_EEENS5_IJNSS_ISG_SC_EENSS_INS5_IJNSA_ILi16EEESB_EEENS5_IJSC_S17_EEEEEEEESI_SJ_SI_SJ_NS1E_6fusion15FusionCallbacksIS1I_NS1Q_17LinearCombinationISI_fSI_fLNS_15FloatRoundStyleE2EEES1J_S1P_JEEENS4_5SM1004TMEM4LOAD26SM100_TMEM_LOAD_32dp32b16xENS4_13SM90_TMA_LOADENS11_INS12_ILi2ELi4ELi3EEES15_NSS_INS5_IJS16_S1L_EEENS5_IJS1L_SC_EEEEEEENS4_39AutoVectorizingCopyWithAssumedAlignmentILi128EEENS4_14SM90_TMA_STOREES25_S27_S27_EEEvvEEEEvNT_6ParamsE --------------------------
	.section	.nv.info._ZN7cutlass13device_kernelINS_4gemm6kernel13GemmUniversalIN4cute5tupleIJiiiiEEENS1_10collective13CollectiveMmaINS1_35MainloopSm100TmaUmmaWarpSpecializedILi3ELi2ELi4ENS5_IJNS4_1CILi2EEENSA_ILi1EEESC_EEEEENS5_IJNSA_ILi128EEENSA_ILi64EEESF_EEENS_10tfloat32_tENS5_IJlSC_lEEESI_SJ_NS4_8TiledMMAINS4_8MMA_AtomIJNS4_23SM100_MMA_TF32_2x1SM_SSISI_SI_fLi128ELi64ELNS4_4UMMA5MajorE0ELSO_0ELNSN_7ScaleInE0ELSP_0EEEEEENS4_6LayoutINS5_IJSC_SC_SC_EEENS5_IJNSA_ILi0EEESU_SU_EEEEENS5_IJNS4_10UnderscoreESX_SX_EEEEENS4_18SM100_TMA_2SM_LOADENS4_14ComposedLayoutINS4_7SwizzleILi3ELi4ELi3EEENS4_18smem_ptr_flag_bitsILi32EEENSS_INS5_IJNSA_ILi8EEENSA_ILi32EEEEEENS5_IJS17_SC_EEEEEEEvNS4_8identityES10_S1B_vS1C_EENS_8epilogue10collective18CollectiveEpilogueINS1E_23Sm100TmaWarpSpecializedILi3ELi2ELi16ELb1ELb0EEEJNS5_IJSG_SG_SF_EEENS5_IJNSS_ISG_SC_EENSS_INS5_IJNSA_ILi16EEESB_EEENS5_IJSC_S17_EEEEEEEESI_SJ_SI_SJ_NS1E_6fusion15FusionCallbacksIS1I_NS1Q_17LinearCombinationISI_fSI_fLNS_15FloatRoundStyleE2EEES1J_S1P_JEEENS4_5SM1004TMEM4LOAD26SM100_TMEM_LOAD_32dp32b16xENS4_13SM90_TMA_LOADENS11_INS12_ILi2ELi4ELi3EEES15_NSS_INS5_IJS16_S1L_EEENS5_IJS1L_SC_EEEEEEENS4_39AutoVectorizingCopyWithAssumedAlignmentILi128EEENS4_14SM90_TMA_STOREES25_S27_S27_EEEvvEEEEvNT_6ParamsE,"",@"SHT_CUDA_INFO"
	.sectionflags	@""
	.align	4


	//----- nvinfo : EIATTR_CUDA_API_VERSION
	.align		4
        /*0000*/ 	.byte	0x04, 0x37
        /*0002*/ 	.short	(.L_31 - .L_30)
.L_30:
        /*0004*/ 	.word	0x00000082


	//----- nvinfo : EIATTR_KPARAM_INFO
	.align		4
.L_31:
        /*0008*/ 	.byte	0x04, 0x17
        /*000a*/ 	.short	(.L_33 - .L_32)
.L_32:
        /*000c*/ 	.word	0x00000000
        /*0010*/ 	.short	0x0000
        /*0012*/ 	.short	0x0000
        /*0014*/ 	.byte	0x00, 0xf0, 0x01, 0x20


	//----- nvinfo : EIATTR_AT_ENTRY_FRAGMENTS
	.align		4
.L_33:
        /*0018*/ 	.byte	0x04, 0x4f
        /*001a*/ 	.short	(.L_35 - .L_34)


	//   ....[0]....
.L_34:
        /*001c*/ 	.word	0x00000007


	//----- nvinfo : EIATTR_RESERVED_SMEM_USED
	.align		4
.L_35:
        /*0020*/ 	.byte	0x01, 0x41
	.zero		2


	//----- nvinfo : EIATTR_SPARSE_MMA_MASK
	.align		4
        /*0024*/ 	.byte	0x03, 0x50
        /*0026*/ 	.short	0x0000


	//----- nvinfo : EIATTR_TCGEN05_2CTA_USED
	.align		4
        /*0028*/ 	.byte	0x01, 0x52
	.zero		2


	//----- nvinfo : EIATTR_MAXREG_COUNT
	.align		4
        /*002c*/ 	.byte	0x03, 0x1b
        /*002e*/ 	.short	0x00ff


	//----- nvinfo : EIATTR_NUM_BARRIERS
	.align		4
        /*0030*/ 	.byte	0x02, 0x4c
        /*0032*/ 	.byte	0x07
	.zero		1


	//----- nvinfo : EIATTR_EXTERNS
	.align		4
        /*0034*/ 	.byte	0x04, 0x0f
        /*0036*/ 	.short	(.L_37 - .L_36)


	//   ....[0]....
	.align		4
.L_36:
        /*0038*/ 	.word	index@(__assertfail)


	//----- nvinfo : EIATTR_MERCURY_ISA_VERSION
	.align		4
.L_37:
        /*003c*/ 	.byte	0x03, 0x5f
        /*003e*/ 	.short	0x0101


	//----- nvinfo : EIATTR_INT_WARP_WIDE_INSTR_OFFSETS
	.align		4
        /*0040*/ 	.byte	0x04, 0x31
        /*0042*/ 	.short	(.L_39 - .L_38)


	//   ....[0]....
.L_38:
        /*0044*/ 	.word	0x00000d00


	//   ....[1]....
        /*0048*/ 	.word	0x00000da0


	//   ....[2]....
        /*004c*/ 	.word	0x000025a0


	//   ....[3]....
        /*0050*/ 	.word	0x000049c0


	//   ....[4]....
        /*0054*/ 	.word	0x000049f0


	//   ....[5]....
        /*0058*/ 	.word	0x00004a10


	//   ....[6]....
        /*005c*/ 	.word	0x00005310


	//   ....[7]....
        /*0060*/ 	.word	0x000053b0


	//   ....[8]....
        /*0064*/ 	.word	0x00005460


	//   ....[9]....
        /*0068*/ 	.word	0x00005660


	//   ....[10]....
        /*006c*/ 	.word	0x00005710


	//   ....[11]....
        /*0070*/ 	.word	0x00005820


	//----- nvinfo : EIATTR_COOP_GROUP_MASK_REGIDS
	.align		4
.L_39:
        /*0074*/ 	.byte	0x04, 0x29
        /*0076*/ 	.short	(.L_41 - .L_40)


	//   ....[0]....
.L_40:
        /*0078*/ 	.word	0xffffffff


	//   ....[1]....
        /*007c*/ 	.word	0xffffffff


	//   ....[2]....
        /*0080*/ 	.word	0xffffffff


	//   ....[3]....
        /*0084*/ 	.word	0xffffffff


	//   ....[4]....
        /*0088*/ 	.word	0xffffffff


	//   ....[5]....
        /*008c*/ 	.word	0xffffffff


	//   ....[6]....
        /*0090*/ 	.word	0xffffffff


	//   ....[7]....
        /*0094*/ 	.word	0xffffffff


	//   ....[8]....
        /*0098*/ 	.word	0xffffffff


	//   ....[9]....
        /*009c*/ 	.word	0xffffffff


	//   ....[10]....
        /*00a0*/ 	.word	0xffffffff


	//   ....[11]....
        /*00a4*/ 	.word	0xffffffff


	//   ....[12]....
        /*00a8*/ 	.word	0xffffffff


	//   ....[13]....
        /*00ac*/ 	.word	0xffffffff


	//----- nvinfo : EIATTR_COOP_GROUP_INSTR_OFFSETS
	.align		4
.L_41:
        /*00b0*/ 	.byte	0x04, 0x28
        /*00b2*/ 	.short	(.L_43 - .L_42)


	//   ....[0]....
.L_42:
        /*00b4*/ 	.word	0x000000e0


	//   ....[1]....
        /*00b8*/ 	.word	0x00000520


	//   ....[2]....
        /*00bc*/ 	.word	0x00000690


	//   ....[3]....
        /*00c0*/ 	.word	0x00000800


	//   ....[4]....
        /*00c4*/ 	.word	0x000008f0


	//   ....[5]....
        /*00c8*/ 	.word	0x00000a50


	//   ....[6]....
        /*00cc*/ 	.word	0x00000be0


	//   ....[7]....
        /*00d0*/ 	.word	0x00000e20


	//   ....[8]....
        /*00d4*/ 	.word	0x00002480


	//   ....[9]....
        /*00d8*/ 	.word	0x000031d0


	//   ....[10]....
        /*00dc*/ 	.word	0x000036e0


	//   ....[11]....
        /*00e0*/ 	.word	0x00003980


	//   ....[12]....
        /*00e4*/ 	.word	0x000048b0


	//   ....[13]....
        /*00e8*/ 	.word	0x00004ad0


	//----- nvinfo : EIATTR_VRC_CTA_INIT_COUNT
	.align		4
.L_43:
        /*00ec*/ 	.byte	0x02, 0x4a
        /*00ee*/ 	.byte	0x80
	.zero		1


	//----- nvinfo : EIATTR_SYSCALL_OFFSETS
	.align		4
        /*00f0*/ 	.byte	0x04, 0x46
        /*00f2*/ 	.short	(.L_45 - .L_44)


	//   ....[0]....
.L_44:
        /*00f4*/ 	.word	0x00006410


	//   ....[1]....
        /*00f8*/ 	.word	0x00006500


	//   ....[2]....
        /*00fc*/ 	.word	0x00006d40


	//   ....[3]....
        /*0100*/ 	.word	0x00007750


	//----- nvinfo : EIATTR_MBARRIER_INSTR_OFFSETS
	.align		4
.L_45:
        /*0104*/ 	.byte	0x04, 0x39
        /*0106*/ 	.short	(.L_47 - .L_46)


	//   ....[0]....
.L_46:
        /*0108*/ 	.word	0x00000620
        /*010c*/ 	.word	0x000000ff
        /*0110*/ 	.word	0x00000000
        /*0114*/ 	.short	0x0100
        /*0116*/ 	.byte	0x04
	.zero		1


	//   ....[1]....
        /*0118*/ 	.word	0x00000630
        /*011c*/ 	.word	0x000000ff
        /*0120*/ 	.word	0x00000018
        /*0124*/ 	.short	0x0100
        /*0126*/ 	.byte	0x04
	.zero		1


	//   ....[2]....
        /*0128*/ 	.word	0x00000640
        /*012c*/ 	.word	0x000000ff
        /*0130*/ 	.word	0x00000008
        /*0134*/ 	.short	0x0100
        /*0136*/ 	.byte	0x04
	.zero		1


	//   ....[3]....
        /*0138*/ 	.word	0x00000650
        /*013c*/ 	.word	0x000000ff
        /*0140*/ 	.word	0x00000020
        /*0144*/ 	.short	0x0100
        /*0146*/ 	.byte	0x04
	.zero		1


	//   ....[4]....
        /*0148*/ 	.word	0x00000660
        /*014c*/ 	.word	0x000000ff
        /*0150*/ 	.word	0x00000010
        /*0154*/ 	.short	0x0100
        /*0156*/ 	.byte	0x04
	.zero		1


	//   ....[5]....
        /*0158*/ 	.word	0x00000670
        /*015c*/ 	.word	0x000000ff
        /*0160*/ 	.word	0x00000028
        /*0164*/ 	.short	0x0100
        /*0166*/ 	.byte	0x04
	.zero		1


	//   ....[6]....
        /*0168*/ 	.word	0x00000790
        /*016c*/ 	.word	0x000000ff
        /*0170*/ 	.word	0x00000030
        /*0174*/ 	.short	0x0100
        /*0176*/ 	.byte	0x04
	.zero		1


	//   ....[7]....
        /*0178*/ 	.word	0x000007a0
        /*017c*/ 	.word	0x000000ff
        /*0180*/ 	.word	0x00000048
        /*0184*/ 	.short	0x0100
        /*0186*/ 	.byte	0x04
	.zero		1


	//   ....[8]....
        /*0188*/ 	.word	0x000007b0
        /*018c*/ 	.word	0x000000ff
        /*0190*/ 	.word	0x00000038
        /*0194*/ 	.short	0x0100
        /*0196*/ 	.byte	0x04
	.zero		1


	//   ....[9]....
        /*0198*/ 	.word	0x000007c0
        /*019c*/ 	.word	0x000000ff
        /*01a0*/ 	.word	0x00000050
        /*01a4*/ 	.short	0x0100
        /*01a6*/ 	.byte	0x04
	.zero		1


	//   ....[10]....
        /*01a8*/ 	.word	0x000007d0
        /*01ac*/ 	.word	0x000000ff
        /*01b0*/ 	.word	0x00000040
        /*01b4*/ 	.short	0x0100
        /*01b6*/ 	.byte	0x04
	.zero		1


	//   ....[11]....
        /*01b8*/ 	.word	0x000007e0
        /*01bc*/ 	.word	0x000000ff
        /*01c0*/ 	.word	0x00000058
        /*01c4*/ 	.short	0x0100
        /*01c6*/ 	.byte	0x04
	.zero		1


	//   ....[12]....
        /*01c8*/ 	.word	0x000008c0
        /*01cc*/ 	.word	0x000000ff
        /*01d0*/ 	.word	0x00000060
        /*01d4*/ 	.short	0x0100
        /*01d6*/ 	.byte	0x06
	.zero		1


	//   ....[13]....
        /*01d8*/ 	.word	0x000008d0
        /*01dc*/ 	.word	0x000000ff
        /*01e0*/ 	.word	0x00000068
        /*01e4*/ 	.short	0x0100
        /*01e6*/ 	.byte	0x06
	.zero		1


	//   ....[14]....
        /*01e8*/ 	.word	0x00000a00
        /*01ec*/ 	.word	0x000000ff
        /*01f0*/ 	.word	0x00000070
        /*01f4*/ 	.short	0x0100
        /*01f6*/ 	.byte	0x06
	.zero		1


	//   ....[15]....
        /*01f8*/ 	.word	0x00000a10
        /*01fc*/ 	.word	0x000000ff
        /*0200*/ 	.word	0x00000080
        /*0204*/ 	.short	0x0100
        /*0206*/ 	.byte	0x06
	.zero		1


	//   ....[16]....
        /*0208*/ 	.word	0x00000a20
        /*020c*/ 	.word	0x000000ff
        /*0210*/ 	.word	0x00000078
        /*0214*/ 	.short	0x0100
        /*0216*/ 	.byte	0x06
	.zero		1


	//   ....[17]....
        /*0218*/ 	.word	0x00000a30
        /*021c*/ 	.word	0x000000ff
        /*0220*/ 	.word	0x00000088
        /*0224*/ 	.short	0x0100
        /*0226*/ 	.byte	0x06
	.zero		1


	//   ....[18]....
        /*0228*/ 	.word	0x00000b50
        /*022c*/ 	.word	0x000000ff
        /*0230*/ 	.word	0x00000090
        /*0234*/ 	.short	0x0100
        /*0236*/ 	.byte	0x04
	.zero		1


	//   ....[19]....
        /*0238*/ 	.word	0x00000b60
        /*023c*/ 	.word	0x000000ff
        /*0240*/ 	.word	0x000000b0
        /*0244*/ 	.short	0x0100
        /*0246*/ 	.byte	0x04
	.zero		1


	//   ....[20]....
        /*0248*/ 	.word	0x00000b70
        /*024c*/ 	.word	0x000000ff
        /*0250*/ 	.word	0x00000098
        /*0254*/ 	.short	0x0100
        /*0256*/ 	.byte	0x04
	.zero		1


	//   ....[21]....
        /*0258*/ 	.word	0x00000b80
        /*025c*/ 	.word	0x000000ff
        /*0260*/ 	.word	0x000000b8
        /*0264*/ 	.short	0x0100
        /*0266*/ 	.byte	0x04
	.zero		1


	//   ....[22]....
        /*0268*/ 	.word	0x00000b90
        /*026c*/ 	.word	0x000000ff
        /*0270*/ 	.word	0x000000a0
        /*0274*/ 	.short	0x0100
        /*0276*/ 	.byte	0x04
	.zero		1


	//   ....[23]....
        /*0278*/ 	.word	0x00000ba0
        /*027c*/ 	.word	0x000000ff
        /*0280*/ 	.word	0x000000c0
        /*0284*/ 	.short	0x0100
        /*0286*/ 	.byte	0x04
	.zero		1


	//   ....[24]....
        /*0288*/ 	.word	0x00000bb0
        /*028c*/ 	.word	0x000000ff
        /*0290*/ 	.word	0x000000a8
        /*0294*/ 	.short	0x0100
        /*0296*/ 	.byte	0x04
	.zero		1


	//   ....[25]....
        /*0298*/ 	.word	0x00000bc0
        /*029c*/ 	.word	0x000000ff
        /*02a0*/ 	.word	0x000000c8
        /*02a4*/ 	.short	0x0100
        /*02a6*/ 	.byte	0x04
	.zero		1


	//   ....[26]....
        /*02a8*/ 	.word	0x00000cb0
        /*02ac*/ 	.word	0x000000ff
        /*02b0*/ 	.word	0x000000d0
        /*02b4*/ 	.short	0x0100
        /*02b6*/ 	.byte	0x04
	.zero		1


	//   ....[27]....
        /*02b8*/ 	.word	0x00000cc0
        /*02bc*/ 	.word	0x000000ff
        /*02c0*/ 	.word	0x000000e0
        /*02c4*/ 	.short	0x0100
        /*02c6*/ 	.byte	0x04
	.zero		1


	//   ....[28]....
        /*02c8*/ 	.word	0x00000cd0
        /*02cc*/ 	.word	0x000000ff
        /*02d0*/ 	.word	0x000000d8
        /*02d4*/ 	.short	0x0100
        /*02d6*/ 	.byte	0x04
	.zero		1


	//   ....[29]....
        /*02d8*/ 	.word	0x00000ce0
        /*02dc*/ 	.word	0x000000ff
        /*02e0*/ 	.word	0x000000e8
        /*02e4*/ 	.short	0x0100
        /*02e6*/ 	.byte	0x04
	.zero		1


	//   ....[30]....
        /*02e8*/ 	.word	0x00000dd0
        /*02ec*/ 	.word	0x000000ff
        /*02f0*/ 	.word	0x000000f0
        /*02f4*/ 	.short	0x0100
        /*02f6*/ 	.byte	0x06
	.zero		1


	//   ....[31]....
        /*02f8*/ 	.word	0x000017e0
        /*02fc*/ 	.word	0x00000002
        /*0300*/ 	.word	0x000000e0
        /*0304*/ 	.short	0x010a
        /*0306*/ 	.byte	0xff
	.zero		1


	//   ....[32]....
        /*0308*/ 	.word	0x00001810
        /*030c*/ 	.word	0x00000002
        /*0310*/ 	.word	0x000000d0
        /*0314*/ 	.short	0x0101
        /*0316*/ 	.byte	0xff
	.zero		1


	//   ....[33]....
        /*0318*/ 	.word	0x000018f0
        /*031c*/ 	.word	0x000000ff
        /*0320*/ 	.word	0x00000018
        /*0324*/ 	.short	0x010a
        /*0326*/ 	.byte	0x04
	.zero		1


	//   ....[34]....
        /*0328*/ 	.word	0x000019e0
        /*032c*/ 	.word	0x000000ff
        /*0330*/ 	.word	0x00000018
        /*0334*/ 	.short	0x010a
        /*0336*/ 	.byte	0x07
	.zero		1


	//   ....[35]....
        /*0338*/ 	.word	0x00001b40
        /*033c*/ 	.word	0x000000ff
        /*0340*/ 	.word	0x00000018
        /*0344*/ 	.short	0x010a
        /*0346*/ 	.byte	0x04
	.zero		1


	//   ....[36]....
        /*0348*/ 	.word	0x00001ef0
        /*034c*/ 	.word	0x000000ff
        /*0350*/ 	.word	0x00000068
        /*0354*/ 	.short	0x0101
        /*0356*/ 	.byte	0x15
	.zero		1


	//   ....[37]....
        /*0358*/ 	.word	0x00001f10
        /*035c*/ 	.word	0x000000ff
        /*0360*/ 	.word	0x00000018
        /*0364*/ 	.short	0x010a
        /*0366*/ 	.byte	0x04
	.zero		1


	//   ....[38]....
        /*0368*/ 	.word	0x00001f90
        /*036c*/ 	.word	0x000000ff
        /*0370*/ 	.word	0x00000018
        /*0374*/ 	.short	0x010a
        /*0376*/ 	.byte	0x07
	.zero		1


	//   ....[39]....
        /*0378*/ 	.word	0x000020d0
        /*037c*/ 	.word	0x000000ff
        /*0380*/ 	.word	0x00000018
        /*0384*/ 	.short	0x010a
        /*0386*/ 	.byte	0x04
	.zero		1


	//   ....[40]....
        /*0388*/ 	.word	0x000024b0
        /*038c*/ 	.word	0x00000002
        /*0390*/ 	.word	0x00000070
        /*0394*/ 	.short	0x010a
        /*0396*/ 	.byte	0xff
	.zero		1


	//   ....[41]....
        /*0398*/ 	.word	0x00002570
        /*039c*/ 	.word	0x00000002
        /*03a0*/ 	.word	0x00000000
        /*03a4*/ 	.short	0x0101
        /*03a6*/ 	.byte	0xff
	.zero		1


	//   ....[42]....
        /*03a8*/ 	.word	0x00002ad0
        /*03ac*/ 	.word	0x000000ff
        /*03b0*/ 	.word	0x00000000
        /*03b4*/ 	.short	0x010a
        /*03b6*/ 	.byte	0x04
	.zero		1


	//   ....[43]....
        /*03b8*/ 	.word	0x00002b60
        /*03bc*/ 	.word	0x000000ff
        /*03c0*/ 	.word	0x00000000
        /*03c4*/ 	.short	0x010a
        /*03c6*/ 	.byte	0x05
	.zero		1


	//   ....[44]....
        /*03c8*/ 	.word	0x00002c00
        /*03cc*/ 	.word	0x00000000
        /*03d0*/ 	.word	0x00000000
        /*03d4*/ 	.short	0x010a
        /*03d6*/ 	.byte	0xff
	.zero		1


	//   ....[45]....
        /*03d8*/ 	.word	0x00002d30
        /*03dc*/ 	.word	0x00000000
        /*03e0*/ 	.word	0x000000d0
        /*03e4*/ 	.short	0x010a
        /*03e6*/ 	.byte	0xff
	.zero		1


	//   ....[46]....
        /*03e8*/ 	.word	0x00002da0
        /*03ec*/ 	.word	0x00000000
        /*03f0*/ 	.word	0x00000000
        /*03f4*/ 	.short	0x0101
        /*03f6*/ 	.byte	0xff
	.zero		1


	//   ....[47]....
        /*03f8*/ 	.word	0x00002dc0
        /*03fc*/ 	.word	0x000000ff
        /*0400*/ 	.word	0x00000080
        /*0404*/ 	.short	0x010a
        /*0406*/ 	.byte	0x04
	.zero		1


	//   ....[48]....
        /*0408*/ 	.word	0x00002ee0
        /*040c*/ 	.word	0x00000000
        /*0410*/ 	.word	0x00000070
        /*0414*/ 	.short	0x010a
        /*0416*/ 	.byte	0xff
	.zero		1


	//   ....[49]....
        /*0418*/ 	.word	0x00002fe0
        /*041c*/ 	.word	0x00000000
        /*0420*/ 	.word	0x00000000
        /*0424*/ 	.short	0x0101
        /*0426*/ 	.byte	0xff
	.zero		1


	//   ....[50]....
        /*0428*/ 	.word	0x00003070
        /*042c*/ 	.word	0x000000ff
        /*0430*/ 	.word	0x00000080
        /*0434*/ 	.short	0x0106
        /*0436*/ 	.byte	0x04
	.zero		1


	//   ....[51]....
        /*0438*/ 	.word	0x00003090
        /*043c*/ 	.word	0x000000ff
        /*0440*/ 	.word	0x00000080
        /*0444*/ 	.short	0x010a
        /*0446*/ 	.byte	0x04
	.zero		1


	//   ....[52]....
        /*0448*/ 	.word	0x00003120
        /*044c*/ 	.word	0x000000ff
        /*0450*/ 	.word	0x00000080
        /*0454*/ 	.short	0x0106
        /*0456*/ 	.byte	0x07
	.zero		1


	//   ....[53]....
        /*0458*/ 	.word	0x00003160
        /*045c*/ 	.word	0x00000000
        /*0460*/ 	.word	0x00000080
        /*0464*/ 	.short	0x010a
        /*0466*/ 	.byte	0xff
	.zero		1


	//   ....[54]....
        /*0468*/ 	.word	0x000033c0
        /*046c*/ 	.word	0x000000ff
        /*0470*/ 	.word	0x00000008
        /*0474*/ 	.short	0x010a
        /*0476*/ 	.byte	0x05
	.zero		1


	//   ....[55]....
        /*0478*/ 	.word	0x000033e0
        /*047c*/ 	.word	0x000000ff
        /*0480*/ 	.word	0x00000008
        /*0484*/ 	.short	0x010a
        /*0486*/ 	.byte	0x05
	.zero		1


	//   ....[56]....
        /*0488*/ 	.word	0x00003580
        /*048c*/ 	.word	0x000000ff
        /*0490*/ 	.word	0x00000008
        /*0494*/ 	.short	0x010a
        /*0496*/ 	.byte	0x05
	.zero		1


	//   ....[57]....
        /*0498*/ 	.word	0x000035a0
        /*049c*/ 	.word	0x000000ff
        /*04a0*/ 	.word	0x00000008
        /*04a4*/ 	.short	0x010a
        /*04a6*/ 	.byte	0x05
	.zero		1


	//   ....[58]....
        /*04a8*/ 	.word	0x00003670
        /*04ac*/ 	.word	0x000000ff
        /*04b0*/ 	.word	0x00000000
        /*04b4*/ 	.short	0x0101
        /*04b6*/ 	.byte	0x04
	.zero		1


	//   ....[59]....
        /*04b8*/ 	.word	0x00003a30
        /*04bc*/ 	.word	0x00000000
        /*04c0*/ 	.word	0x00000070
        /*04c4*/ 	.short	0x010a
        /*04c6*/ 	.byte	0xff
	.zero		1


	//   ....[60]....
        /*04c8*/ 	.word	0x00003af0
        /*04cc*/ 	.word	0x00000000
        /*04d0*/ 	.word	0x00000000
        /*04d4*/ 	.short	0x0101
        /*04d6*/ 	.byte	0xff
	.zero		1


	//   ....[61]....
        /*04d8*/ 	.word	0x00003be0
        /*04dc*/ 	.word	0x000000ff
        /*04e0*/ 	.word	0x00000000
        /*04e4*/ 	.short	0x010a
        /*04e6*/ 	.byte	0x04
	.zero		1


	//   ....[62]....
        /*04e8*/ 	.word	0x00003bf0
        /*04ec*/ 	.word	0x000000ff
        /*04f0*/ 	.word	0x000000b0
        /*04f4*/ 	.short	0x010a
        /*04f6*/ 	.byte	0x07
	.zero		1


	//   ....[63]....
        /*04f8*/ 	.word	0x00003cb0
        /*04fc*/ 	.word	0x000000ff
        /*0500*/ 	.word	0x00000000
        /*0504*/ 	.short	0x010a
        /*0506*/ 	.byte	0x05
	.zero		1


	//   ....[64]....
        /*0508*/ 	.word	0x00003e00
        /*050c*/ 	.word	0x000000ff
        /*0510*/ 	.word	0x00000000
        /*0514*/ 	.short	0x010a
        /*0516*/ 	.byte	0x07
	.zero		1


	//   ....[65]....
        /*0518*/ 	.word	0x00004570
        /*051c*/ 	.word	0x000000ff
        /*0520*/ 	.word	0x00000000
        /*0524*/ 	.short	0x010a
        /*0526*/ 	.byte	0x04
	.zero		1


	//   ....[66]....
        /*0528*/ 	.word	0x00004610
        /*052c*/ 	.word	0x000000ff
        /*0530*/ 	.word	0x00000000
        /*0534*/ 	.short	0x010a
        /*0536*/ 	.byte	0x05
	.zero		1


	//   ....[67]....
        /*0538*/ 	.word	0x000046a0
        /*053c*/ 	.word	0x000000ff
        /*0540*/ 	.word	0x00000000
        /*0544*/ 	.short	0x010a
        /*0546*/ 	.byte	0x05
	.zero		1


	//   ....[68]....
        /*0548*/ 	.word	0x00004740
        /*054c*/ 	.word	0x00000000
        /*0550*/ 	.word	0x00000000
        /*0554*/ 	.short	0x010a
        /*0556*/ 	.byte	0xff
	.zero		1


	//   ....[69]....
        /*0558*/ 	.word	0x00004780
        /*055c*/ 	.word	0x00000000
        /*0560*/ 	.word	0x00000000
        /*0564*/ 	.short	0x010a
        /*0566*/ 	.byte	0xff
	.zero		1


	//   ....[70]....
        /*0568*/ 	.word	0x00004800
        /*056c*/ 	.word	0x000000ff
        /*0570*/ 	.word	0x00000000
        /*0574*/ 	.short	0x0101
        /*0576*/ 	.byte	0x04
	.zero		1


	//   ....[71]....
        /*0578*/ 	.word	0x00004840
        /*057c*/ 	.word	0x000000ff
        /*0580*/ 	.word	0x000000f0
        /*0584*/ 	.short	0x010a
        /*0586*/ 	.byte	0x3e
	.zero		1


	//   ....[72]....
        /*0588*/ 	.word	0x000048a0
        /*058c*/ 	.word	0x000000ff
        /*0590*/ 	.word	0x00000000
        /*0594*/ 	.short	0x0101
        /*0596*/ 	.byte	0x04
	.zero		1


	//   ....[73]....
        /*0598*/ 	.word	0x00004cb0
        /*059c*/ 	.word	0x00000000
        /*05a0*/ 	.word	0x00000070
        /*05a4*/ 	.short	0x010a
        /*05a6*/ 	.byte	0xff
	.zero		1


	//   ....[74]....
        /*05a8*/ 	.word	0x00004d70
        /*05ac*/ 	.word	0x00000000
        /*05b0*/ 	.word	0x00000000
        /*05b4*/ 	.short	0x0101
        /*05b6*/ 	.byte	0xff
	.zero		1


	//   ....[75]....
        /*05b8*/ 	.word	0x00005090
        /*05bc*/ 	.word	0x000000ff
        /*05c0*/ 	.word	0x00000068
        /*05c4*/ 	.short	0x010a
        /*05c6*/ 	.byte	0x07
	.zero		1


	//   ....[76]....
        /*05c8*/ 	.word	0x000052b0
        /*05cc*/ 	.word	0x000000ff
        /*05d0*/ 	.word	0x00000048
        /*05d4*/ 	.short	0x010a
        /*05d6*/ 	.byte	0x04
	.zero		1


	//   ....[77]....
        /*05d8*/ 	.word	0x00005520
        /*05dc*/ 	.word	0x000000ff
        /*05e0*/ 	.word	0x00000030
        /*05e4*/ 	.short	0x010b
        /*05e6*/ 	.byte	0x04
	.zero		1


	//   ....[78]....
        /*05e8*/ 	.word	0x000055a0
        /*05ec*/ 	.word	0x000000ff
        /*05f0*/ 	.word	0x00000000
        /*05f4*/ 	.short	0x0101
        /*05f6*/ 	.byte	0x10
	.zero		1


	//   ....[79]....
        /*05f8*/ 	.word	0x000055b0
        /*05fc*/ 	.word	0x000000ff
        /*0600*/ 	.word	0x00000048
        /*0604*/ 	.short	0x010a
        /*0606*/ 	.byte	0x06
	.zero		1


	//   ....[80]....
        /*0608*/ 	.word	0x00005860
        /*060c*/ 	.word	0x000000ff
        /*0610*/ 	.word	0x00000030
        /*0614*/ 	.short	0x010b
        /*0616*/ 	.byte	0x06
	.zero		1


	//   ....[81]....
        /*0618*/ 	.word	0x00005870
        /*061c*/ 	.word	0x000000ff
        /*0620*/ 	.word	0x00000000
        /*0624*/ 	.short	0x0101
        /*0626*/ 	.byte	0x0e
	.zero		1


	//   ....[82]....
        /*0628*/ 	.word	0x00005920
        /*062c*/ 	.word	0x000000ff
        /*0630*/ 	.word	0x00000000
        /*0634*/ 	.short	0x010a
        /*0636*/ 	.byte	0x04
	.zero		1


	//   ....[83]....
        /*0638*/ 	.word	0x000059b0
        /*063c*/ 	.word	0x000000ff
        /*0640*/ 	.word	0x00000000
        /*0644*/ 	.short	0x010a
        /*0646*/ 	.byte	0x05
	.zero		1


	//   ....[84]....
        /*0648*/ 	.word	0x00005a50
        /*064c*/ 	.word	0x00000000
        /*0650*/ 	.word	0x00000000
        /*0654*/ 	.short	0x010a
        /*0656*/ 	.byte	0xff
	.zero		1


	//   ....[85]....
        /*0658*/ 	.word	0x00005de0
        /*065c*/ 	.word	0x00000000
        /*0660*/ 	.word	0x00000070
        /*0664*/ 	.short	0x010a
        /*0666*/ 	.byte	0xff
	.zero		1


	//   ....[86]....
        /*0668*/ 	.word	0x00005ef0
        /*066c*/ 	.word	0x00000000
        /*0670*/ 	.word	0x00000000
        /*0674*/ 	.short	0x0101
        /*0676*/ 	.byte	0xff
	.zero		1


	//   ....[87]....
        /*0678*/ 	.word	0x00006990
        /*067c*/ 	.word	0x00000000
        /*0680*/ 	.word	0x00000030
        /*0684*/ 	.short	0x010a
        /*0686*/ 	.byte	0xff
	.zero		1


	//   ....[88]....
        /*0688*/ 	.word	0x00006a00
        /*068c*/ 	.word	0x00000051
        /*0690*/ 	.word	0x00000090
        /*0694*/ 	.short	0x010a
        /*0696*/ 	.byte	0xff
	.zero		1


	//   ....[89]....
        /*0698*/ 	.word	0x00006af0
        /*069c*/ 	.word	0x00000000
        /*06a0*/ 	.word	0x00000030
        /*06a4*/ 	.short	0x010a
        /*06a6*/ 	.byte	0xff
	.zero		1


	//   ....[90]....
        /*06a8*/ 	.word	0x00006c20
        /*06ac*/ 	.word	0x00000051
        /*06b0*/ 	.word	0x00000090
        /*06b4*/ 	.short	0x010a
        /*06b6*/ 	.byte	0xff
	.zero		1


	//   ....[91]....
        /*06b8*/ 	.word	0x00007490
        /*06bc*/ 	.word	0x00000000
        /*06c0*/ 	.word	0x00000000
        /*06c4*/ 	.short	0x0101
        /*06c6*/ 	.byte	0xff
	.zero		1


	//   ....[92]....
        /*06c8*/ 	.word	0x000074a0
        /*06cc*/ 	.word	0x00000002
        /*06d0*/ 	.word	0x00000030
        /*06d4*/ 	.short	0x010a
        /*06d6*/ 	.byte	0xff
	.zero		1


	//   ....[93]....
        /*06d8*/ 	.word	0x00007570
        /*06dc*/ 	.word	0x00000002
        /*06e0*/ 	.word	0x00000030
        /*06e4*/ 	.short	0x010a
        /*06e6*/ 	.byte	0xff
	.zero		1


	//   ....[94]....
        /*06e8*/ 	.word	0x000078b0
        /*06ec*/ 	.word	0x00000051
        /*06f0*/ 	.word	0x00000000
        /*06f4*/ 	.short	0x0101
        /*06f6*/ 	.byte	0xff
	.zero		1


	//   ....[95]....
        /*06f8*/ 	.word	0x00007f60
        /*06fc*/ 	.word	0x00000000
        /*0700*/ 	.word	0x00000000
        /*0704*/ 	.short	0x0101
        /*0706*/ 	.byte	0xff
	.zero		1


	//   ....[96]....
        /*0708*/ 	.word	0x000081d0
        /*070c*/ 	.word	0x000000ff
        /*0710*/ 	.word	0x00000000
        /*0714*/ 	.short	0x0101
        /*0716*/ 	.byte	0x04
	.zero		1


	//   ....[97]....
        /*0718*/ 	.word	0x000081f0
        /*071c*/ 	.word	0x00000002
        /*0720*/ 	.word	0x000000e0
        /*0724*/ 	.short	0x010a
        /*0726*/ 	.byte	0xff
	.zero		1


	//   ....[98]....
        /*0728*/ 	.word	0x00008250
        /*072c*/ 	.word	0x00000002
        /*0730*/ 	.word	0x00000018
        /*0734*/ 	.short	0x010a
        /*0736*/ 	.byte	0xff
	.zero		1


	//   ....[99]....
        /*0738*/ 	.word	0x000082b0
        /*073c*/ 	.word	0x00000002
        /*0740*/ 	.word	0x00000018
        /*0744*/ 	.short	0x010a
        /*0746*/ 	.byte	0xff
	.zero		1


	//   ....[100]....
        /*0748*/ 	.word	0x00008300
        /*074c*/ 	.word	0x00000002
        /*0750*/ 	.word	0x00000070
        /*0754*/ 	.short	0x010a
        /*0756*/ 	.byte	0xff
	.zero		1


	//   ....[101]....
        /*0758*/ 	.word	0x00008360
        /*075c*/ 	.word	0x00000000
        /*0760*/ 	.word	0x00000000
        /*0764*/ 	.short	0x010a
        /*0766*/ 	.byte	0xff
	.zero		1


	//   ....[102]....
        /*0768*/ 	.word	0x000083c0
        /*076c*/ 	.word	0x00000000
        /*0770*/ 	.word	0x00000000
        /*0774*/ 	.short	0x010a
        /*0776*/ 	.byte	0xff
	.zero		1


	//   ....[103]....
        /*0778*/ 	.word	0x00008410
        /*077c*/ 	.word	0x00000000
        /*0780*/ 	.word	0x000000d0
        /*0784*/ 	.short	0x010a
        /*0786*/ 	.byte	0xff
	.zero		1


	//   ....[104]....
        /*0788*/ 	.word	0x00008470
        /*078c*/ 	.word	0x00000000
        /*0790*/ 	.word	0x00000080
        /*0794*/ 	.short	0x010a
        /*0796*/ 	.byte	0xff
	.zero		1


	//   ....[105]....
        /*0798*/ 	.word	0x000084c0
        /*079c*/ 	.word	0x00000000
        /*07a0*/ 	.word	0x00000070
        /*07a4*/ 	.short	0x010a
        /*07a6*/ 	.byte	0xff
	.zero		1


	//   ....[106]....
        /*07a8*/ 	.word	0x00008520
        /*07ac*/ 	.word	0x00000000
        /*07b0*/ 	.word	0x00000080
        /*07b4*/ 	.short	0x010a
        /*07b6*/ 	.byte	0xff
	.zero		1


	//   ....[107]....
        /*07b8*/ 	.word	0x00008580
        /*07bc*/ 	.word	0x00000004
        /*07c0*/ 	.word	0x00000008
        /*07c4*/ 	.short	0x010a
        /*07c6*/ 	.byte	0xff
	.zero		1


	//   ....[108]....
        /*07c8*/ 	.word	0x00008660
        /*07cc*/ 	.word	0x00000002
        /*07d0*/ 	.word	0x00000008
        /*07d4*/ 	.short	0x010a
        /*07d6*/ 	.byte	0xff
	.zero		1


	//   ....[109]....
        /*07d8*/ 	.word	0x000086b0
        /*07dc*/ 	.word	0x00000000
        /*07e0*/ 	.word	0x00000070
        /*07e4*/ 	.short	0x010a
        /*07e6*/ 	.byte	0xff
	.zero		1


	//   ....[110]....
        /*07e8*/ 	.word	0x00008720
        /*07ec*/ 	.word	0x00000000
        /*07f0*/ 	.word	0x000000b0
        /*07f4*/ 	.short	0x010a
        /*07f6*/ 	.byte	0xff
	.zero		1


	//   ....[111]....
        /*07f8*/ 	.word	0x00008780
        /*07fc*/ 	.word	0x00000000
        /*0800*/ 	.word	0x00000000
        /*0804*/ 	.short	0x010a
        /*0806*/ 	.byte	0xff
	.zero		1


	//   ....[112]....
        /*0808*/ 	.word	0x000087e0
        /*080c*/ 	.word	0x00000000
        /*0810*/ 	.word	0x00000000
        /*0814*/ 	.short	0x010a
        /*0816*/ 	.byte	0xff
	.zero		1


	//   ....[113]....
        /*0818*/ 	.word	0x00008840
        /*081c*/ 	.word	0x00000000
        /*0820*/ 	.word	0x00000000
        /*0824*/ 	.short	0x010a
        /*0826*/ 	.byte	0xff
	.zero		1


	//   ....[114]....
        /*0828*/ 	.word	0x000088a0
        /*082c*/ 	.word	0x00000000
        /*0830*/ 	.word	0x00000000
        /*0834*/ 	.short	0x010a
        /*0836*/ 	.byte	0xff
	.zero		1


	//   ....[115]....
        /*0838*/ 	.word	0x00008900
        /*083c*/ 	.word	0x00000000
        /*0840*/ 	.word	0x000000f0
        /*0844*/ 	.short	0x010a
        /*0846*/ 	.byte	0xff
	.zero		1


	//   ....[116]....
        /*0848*/ 	.word	0x00008950
        /*084c*/ 	.word	0x00000000
        /*0850*/ 	.word	0x00000070
        /*0854*/ 	.short	0x010a
        /*0856*/ 	.byte	0xff
	.zero		1


	//   ....[117]....
        /*0858*/ 	.word	0x000089b0
        /*085c*/ 	.word	0x00000000
        /*0860*/ 	.word	0x00000068
        /*0864*/ 	.short	0x010a
        /*0866*/ 	.byte	0xff
	.zero		1


	//   ....[118]....
        /*0868*/ 	.word	0x00008a10
        /*086c*/ 	.word	0x00000000
        /*0870*/ 	.word	0x00000048
        /*0874*/ 	.short	0x010a
        /*0876*/ 	.byte	0xff
	.zero		1


	//   ....[119]....
        /*0878*/ 	.word	0x00008a70
        /*087c*/ 	.word	0x00000000
        /*0880*/ 	.word	0x00000048
        /*0884*/ 	.short	0x010a
        /*0886*/ 	.byte	0xff
	.zero		1


	//   ....[120]....
        /*0888*/ 	.word	0x00008ad0
        /*088c*/ 	.word	0x00000000
        /*0890*/ 	.word	0x00000000
        /*0894*/ 	.short	0x010a
        /*0896*/ 	.byte	0xff
	.zero		1


	//   ....[121]....
        /*0898*/ 	.word	0x00008b30
        /*089c*/ 	.word	0x00000000
        /*08a0*/ 	.word	0x00000000
        /*08a4*/ 	.short	0x010a
        /*08a6*/ 	.byte	0xff
	.zero		1


	//   ....[122]....
        /*08a8*/ 	.word	0x00008b80
        /*08ac*/ 	.word	0x00000000
        /*08b0*/ 	.word	0x00000070
        /*08b4*/ 	.short	0x010a
        /*08b6*/ 	.byte	0xff
	.zero		1


	//   ....[123]....
        /*08b8*/ 	.word	0x00008bd0
        /*08bc*/ 	.word	0x00000000
        /*08c0*/ 	.word	0x00000030
        /*08c4*/ 	.short	0x010a
        /*08c6*/ 	.byte	0xff
	.zero		1


	//   ....[124]....
        /*08c8*/ 	.word	0x00008c20
        /*08cc*/ 	.word	0x00000051
        /*08d0*/ 	.word	0x00000090
        /*08d4*/ 	.short	0x010a
        /*08d6*/ 	.byte	0xff
	.zero		1


	//   ....[125]....
        /*08d8*/ 	.word	0x00008c70
        /*08dc*/ 	.word	0x00000002
        /*08e0*/ 	.word	0x00000030
        /*08e4*/ 	.short	0x010a
        /*08e6*/ 	.byte	0xff
	.zero		1


	//----- nvinfo : EIATTR_NUM_MBARRIERS
	.align		4
.L_47:
        /*08e8*/ 	.byte	0x03, 0x38
        /*08ea*/ 	.short	0x001f


	//----- nvinfo : EIATTR_EXIT_INSTR_OFFSETS
	.align		4
        /*08ec*/ 	.byte	0x04, 0x1c
        /*08ee*/ 	.short	(.L_49 - .L_48)


	//   ....[0]....
.L_48:
        /*08f0*/ 	.word	0x00002c30


	//   ....[1]....
        /*08f4*/ 	.word	0x00003130


	//   ....[2]....
        /*08f8*/ 	.word	0x00003190


	//   ....[3]....
        /*08fc*/ 	.word	0x00004ae0


	//   ....[4]....
        /*0900*/ 	.word	0x00005a80


	//   ....[5]....
        /*0904*/ 	.word	0x00005ac0


	//   ....[6]....
        /*0908*/ 	.word	0x000080c0


	//   ....[7]....
        /*090c*/ 	.word	0x00008140


	//   ....[8]....
        /*0910*/ 	.word	0x00008170


	//   ....[9]....
        /*0914*/ 	.word	0x000081e0


	//----- nvinfo : EIATTR_MAX_THREADS
	.align		4
.L_49:
        /*0918*/ 	.byte	0x04, 0x05
        /*091a*/ 	.short	(.L_51 - .L_50)
.L_50:
        /*091c*/ 	.word	0x00000100
        /*0920*/ 	.word	0x00000001
        /*0924*/ 	.word	0x00000001


	//----- nvinfo : EIATTR_CRS_STACK_SIZE
	.align		4
.L_51:
        /*0928*/ 	.byte	0x04, 0x1e
        /*092a*/ 	.short	(.L_53 - .L_52)
.L_52:
        /*092c*/ 	.word	0x00000000


	//----- nvinfo : EIATTR_CBANK_PARAM_SIZE
	.align		4
.L_53:
        /*0930*/ 	.byte	0x03, 0x19
        /*0932*/ 	.short	0x0800


	//----- nvinfo : EIATTR_PARAM_CBANK
	.align		4
        /*0934*/ 	.byte	0x04, 0x0a
        /*0936*/ 	.short	(.L_55 - .L_54)
	.align		4
.L_54:
        /*0938*/ 	.word	index@(.nv.constant0._ZN7cutlass13device_kernelINS_4gemm6kernel13GemmUniversalIN4cute5tupleIJiiiiEEENS1_10collective13CollectiveMmaINS1_35MainloopSm100TmaUmmaWarpSpecializedILi3ELi2ELi4ENS5_IJNS4_1CILi2EEENSA_ILi1EEESC_EEEEENS5_IJNSA_ILi128EEENSA_ILi64EEESF_EEENS_10tfloat32_tENS5_IJlSC_lEEESI_SJ_NS4_8TiledMMAINS4_8MMA_AtomIJNS4_23SM100_MMA_TF32_2x1SM_SSISI_SI_fLi128ELi64ELNS4_4UMMA5MajorE0ELSO_0ELNSN_7ScaleInE0ELSP_0EEEEEENS4_6LayoutINS5_IJSC_SC_SC_EEENS5_IJNSA_ILi0EEESU_SU_EEEEENS5_IJNS4_10UnderscoreESX_SX_EEEEENS4_18SM100_TMA_2SM_LOADENS4_14ComposedLayoutINS4_7SwizzleILi3ELi4ELi3EEENS4_18smem_ptr_flag_bitsILi32EEENSS_INS5_IJNSA_ILi8EEENSA_ILi32EEEEEENS5_IJS17_SC_EEEEEEEvNS4_8identityES10_S1B_vS1C_EENS_8epilogue10collective18CollectiveEpilogueINS1E_23Sm100TmaWarpSpecializedILi3ELi2ELi16ELb1ELb0EEEJNS5_IJSG_SG_SF_EEENS5_IJNSS_ISG_SC_EENSS_INS5_IJNSA_ILi16EEESB_EEENS5_IJSC_S17_EEEEEEEESI_SJ_SI_SJ_NS1E_6fusion15FusionCallbacksIS1I_NS1Q_17LinearCombinationISI_fSI_fLNS_15FloatRoundStyleE2EEES1J_S1P_JEEENS4_5SM1004TMEM4LOAD26SM100_TMEM_LOAD_32dp32b16xENS4_13SM90_TMA_LOADENS11_INS12_ILi2ELi4ELi3EEES15_NSS_INS5_IJS16_S1L_EEENS5_IJS1L_SC_EEEEEEENS4_39AutoVectorizingCopyWithAssumedAlignmentILi128EEENS4_14SM90_TMA_STOREES25_S27_S27_EEEvvEEEEvNT_6ParamsE)
        /*093c*/ 	.short	0x0380
        /*093e*/ 	.short	0x0800


	//----- nvinfo : EIATTR_SW_WAR
	.align		4
.L_55:
        /*0940*/ 	.byte	0x04, 0x36
        /*0942*/ 	.short	(.L_57 - .L_56)
.L_56:
        /*0944*/ 	.word	0x00000008
.L_57:


//--------------------- .nv.callgraph             --------------------------
	.section	.nv.callgraph,"",@"SHT_CUDA_CALLGRAPH"
	.align	4
	.sectionentsize	8
	.align		4
        /*0000*/ 	.word	0x00000000
	.align		4
        /*0004*/ 	.word	0xffffffff
	.align		4
        /*0008*/ 	.word	index@(_ZN7cutlass13device_kernelINS_4gemm6kernel13GemmUniversalIN4cute5tupleIJiiiiEEENS1_10collective13CollectiveMmaINS1_35MainloopSm100TmaUmmaWarpSpecializedILi3ELi2ELi4ENS5_IJNS4_1CILi2EEENSA_ILi1EEESC_EEEEENS5_IJNSA_ILi128EEENSA_ILi64EEESF_EEENS_10tfloat32_tENS5_IJlSC_lEEESI_SJ_NS4_8TiledMMAINS4_8MMA_AtomIJNS4_23SM100_MMA_TF32_2x1SM_SSISI_SI_fLi128ELi64ELNS4_4UMMA5MajorE0ELSO_0ELNSN_7ScaleInE0ELSP_0EEEEEENS4_6LayoutINS5_IJSC_SC_SC_EEENS5_IJNSA_ILi0EEESU_SU_EEEEENS5_IJNS4_10UnderscoreESX_SX_EEEEENS4_18SM100_TMA_2SM_LOADENS4_14ComposedLayoutINS4_7SwizzleILi3ELi4ELi3EEENS4_18smem_ptr_flag_bitsILi32EEENSS_INS5_IJNSA_ILi8EEENSA_ILi32EEEEEENS5_IJS17_SC_EEEEEEEvNS4_8identityES10_S1B_vS1C_EENS_8epilogue10collective18CollectiveEpilogueINS1E_23Sm100TmaWarpSpecializedILi3ELi2ELi16ELb1ELb0EEEJNS5_IJSG_SG_SF_EEENS5_IJNSS_ISG_SC_EENSS_INS5_IJNSA_ILi16EEESB_EEENS5_IJSC_S17_EEEEEEEESI_SJ_SI_SJ_NS1E_6fusion15FusionCallbacksIS1I_NS1Q_17LinearCombinationISI_fSI_fLNS_15FloatRoundStyleE2EEES1J_S1P_JEEENS4_5SM1004TMEM4LOAD26SM100_TMEM_LOAD_32dp32b16xENS4_13SM90_TMA_LOADENS11_INS12_ILi2ELi4ELi3EEES15_NSS_INS5_IJS16_S1L_EEENS5_IJS1L_SC_EEEEEEENS4_39AutoVectorizingCopyWithAssumedAlignmentILi128EEENS4_14SM90_TMA_STOREES25_S27_S27_EEEvvEEEEvNT_6ParamsE)
	.align		4
        /*000c*/ 	.word	index@(__assertfail)
	.align		4
        /*0010*/ 	.word	0x00000000
	.align		4
        /*0014*/ 	.word	0xfffffffe
	.align		4
        /*0018*/ 	.word	0x00000000
	.align		4
        /*001c*/ 	.word	0xfffffffd
	.align		4
        /*0020*/ 	.word	0x00000000
	.align		4
        /*0024*/ 	.word	0xfffffffc


//--------------------- .nv.constant4             --------------------------
	.section	.nv.constant4,"a",@progbits
	.align	8
	.align		8
.nv.constant4:
        /*0000*/ 	.dword	__assertfail
	.align		8
        /*0008*/ 	.dword	__unnamed_1
	.align		8
        /*0010*/ 	.dword	__unnamed_2
	.align		8
        /*0018*/ 	.dword	_ZN40_INTERNAL_510cba2b_4_k_cu_9ccab1d2_103374cuda3std3__45__cpo5beginE
	.align		8
        /*0020*/ 	.dword	_ZN40_INTERNAL_510cba2b_4_k_cu_9ccab1d2_103374cuda3std3__45__cpo3endE
	.align		8
        /*0028*/ 	.dword	_ZN40_INTERNAL_510cba2b_4_k_cu_9ccab1d2_103374cuda3std3__45__cpo6cbeginE
	.align		8
        /*0030*/ 	.dword	_ZN40_INTERNAL_510cba2b_4_k_cu_9ccab1d2_103374cuda3std3__45__cpo4cendE
	.align		8
        /*0038*/ 	.dword	_ZN40_INTERNAL_510cba2b_4_k_cu_9ccab1d2_103374cuda3std3__442_GLOBAL__N__510cba2b_4_k_cu_9ccab1d2_103376ignoreE
	.align		8
        /*0040*/ 	.dword	_ZN40_INTERNAL_510cba2b_4_k_cu_9ccab1d2_103374cuda3std3__419piecewise_constructE
	.align		8
        /*0048*/ 	.dword	_ZN40_INTERNAL_510cba2b_4_k_cu_9ccab1d2_103374cuda3std3__48in_placeE
	.align		8
        /*0050*/ 	.dword	_ZN40_INTERNAL_510cba2b_4_k_cu_9ccab1d2_103374cuda3std6ranges3__45__cpo4swapE
	.align		8
        /*0058*/ 	.dword	_ZN40_INTERNAL_510cba2b_4_k_cu_9ccab1d2_103374cuda3std6ranges3__45__cpo9iter_moveE
	.align		8
        /*0060*/ 	.dword	_ZN40_INTERNAL_510cba2b_4_k_cu_9ccab1d2_103374cute7productE
	.align		8
        /*0068*/ 	.dword	_ZN40_INTERNAL_510cba2b_4_k_cu_9ccab1d2_103374cute1_E
	.align		8
        /*0070*/ 	.dword	$str$25
	.align		8
        /*0078*/ 	.dword	$str$26
	.align		8
        /*0080*/ 	.dword	$str$27
	.align		8
        /*0088*/ 	.dword	$str$28


//--------------------- .text._ZN7cutlass13device_kernelINS_4gemm6kernel13GemmUniversalIN4cute5tupleIJiiiiEEENS1_10collective13CollectiveMmaINS1_35MainloopSm100TmaUmmaWarpSpecializedILi3ELi2ELi4ENS5_IJNS4_1CILi2EEENSA_ILi1EEESC_EEEEENS5_IJNSA_ILi128EEENSA_ILi64EEESF_EEENS_10tfloat32_tENS5_IJlSC_lEEESI_SJ_NS4_8TiledMMAINS4_8MMA_AtomIJNS4_23SM100_MMA_TF32_2x1SM_SSISI_SI_fLi128ELi64ELNS4_4UMMA5MajorE0ELSO_0ELNSN_7ScaleInE0ELSP_0EEEEEENS4_6LayoutINS5_IJSC_SC_SC_EEENS5_IJNSA_ILi0EEESU_SU_EEEEENS5_IJNS4_10UnderscoreESX_SX_EEEEENS4_18SM100_TMA_2SM_LOADENS4_14ComposedLayoutINS4_7SwizzleILi3ELi4ELi3EEENS4_18smem_ptr_flag_bitsILi32EEENSS_INS5_IJNSA_ILi8EEENSA_ILi32EEEEEENS5_IJS17_SC_EEEEEEEvNS4_8identityES10_S1B_vS1C_EENS_8epilogue10collective18CollectiveEpilogueINS1E_23Sm100TmaWarpSpecializedILi3ELi2ELi16ELb1ELb0EEEJNS5_IJSG_SG_SF_EEENS5_IJNSS_ISG_SC_EENSS_INS5_IJNSA_ILi16EEESB_EEENS5_IJSC_S17_EEEEEEEESI_SJ_SI_SJ_NS1E_6fusion15FusionCallbacksIS1I_NS1Q_17LinearCombinationISI_fSI_fLNS_15FloatRoundStyleE2EEES1J_S1P_JEEENS4_5SM1004TMEM4LOAD26SM100_TMEM_LOAD_32dp32b16xENS4_13SM90_TMA_LOADENS11_INS12_ILi2ELi4ELi3EEES15_NSS_INS5_IJS16_S1L_EEENS5_IJS1L_SC_EEEEEEENS4_39AutoVectorizingCopyWithAssumedAlignmentILi128EEENS4_14SM90_TMA_STOREES25_S27_S27_EEEvvEEEEvNT_6ParamsE --------------------------
	.section	.text._ZN7cutlass13device_kernelINS_4gemm6kernel13GemmUniversalIN4cute5tupleIJiiiiEEENS1_10collective13CollectiveMmaINS1_35MainloopSm100TmaUmmaWarpSpecializedILi3ELi2ELi4ENS5_IJNS4_1CILi2EEENSA_ILi1EEESC_EEEEENS5_IJNSA_ILi128EEENSA_ILi64EEESF_EEENS_10tfloat32_tENS5_IJlSC_lEEESI_SJ_NS4_8TiledMMAINS4_8MMA_AtomIJNS4_23SM100_MMA_TF32_2x1SM_SSISI_SI_fLi128ELi64ELNS4_4UMMA5MajorE0ELSO_0ELNSN_7ScaleInE0ELSP_0EEEEEENS4_6LayoutINS5_IJSC_SC_SC_EEENS5_IJNSA_ILi0EEESU_SU_EEEEENS5_IJNS4_10UnderscoreESX_SX_EEEEENS4_18SM100_TMA_2SM_LOADENS4_14ComposedLayoutINS4_7SwizzleILi3ELi4ELi3EEENS4_18smem_ptr_flag_bitsILi32EEENSS_INS5_IJNSA_ILi8EEENSA_ILi32EEEEEENS5_IJS17_SC_EEEEEEEvNS4_8identityES10_S1B_vS1C_EENS_8epilogue10collective18CollectiveEpilogueINS1E_23Sm100TmaWarpSpecializedILi3ELi2ELi16ELb1ELb0EEEJNS5_IJSG_SG_SF_EEENS5_IJNSS_ISG_SC_EENSS_INS5_IJNSA_ILi16EEESB_EEENS5_IJSC_S17_EEEEEEEESI_SJ_SI_SJ_NS1E_6fusion15FusionCallbacksIS1I_NS1Q_17LinearCombinationISI_fSI_fLNS_15FloatRoundStyleE2EEES1J_S1P_JEEENS4_5SM1004TMEM4LOAD26SM100_TMEM_LOAD_32dp32b16xENS4_13SM90_TMA_LOADENS11_INS12_ILi2ELi4ELi3EEES15_NSS_INS5_IJS16_S1L_EEENS5_IJS1L_SC_EEEEEEENS4_39AutoVectorizingCopyWithAssumedAlignmentILi128EEENS4_14SM90_TMA_STOREES25_S27_S27_EEEvvEEEEvNT_6ParamsE,"ax",@progbits
	.align	128
.text._ZN7cutlass13device_kernelINS_4gemm6kernel13GemmUniversalIN4cute5tupleIJiiiiEEENS1_10collective13CollectiveMmaINS1_35MainloopSm100TmaUmmaWarpSpecializedILi3ELi2ELi4ENS5_IJNS4_1CILi2EEENSA_ILi1EEESC_EEEEENS5_IJNSA_ILi128EEENSA_ILi64EEESF_EEENS_10tfloat32_tENS5_IJlSC_lEEESI_SJ_NS4_8TiledMMAINS4_8MMA_AtomIJNS4_23SM100_MMA_TF32_2x1SM_SSISI_SI_fLi128ELi64ELNS4_4UMMA5MajorE0ELSO_0ELNSN_7ScaleInE0ELSP_0EEEEEENS4_6LayoutINS5_IJSC_SC_SC_EEENS5_IJNSA_ILi0EEESU_SU_EEEEENS5_IJNS4_10UnderscoreESX_SX_EEEEENS4_18SM100_TMA_2SM_LOADENS4_14ComposedLayoutINS4_7SwizzleILi3ELi4ELi3EEENS4_18smem_ptr_flag_bitsILi32EEENSS_INS5_IJNSA_ILi8EEENSA_ILi32EEEEEENS5_IJS17_SC_EEEEEEEvNS4_8identityES10_S1B_vS1C_EENS_8epilogue10collective18CollectiveEpilogueINS1E_23Sm100TmaWarpSpecializedILi3ELi2ELi16ELb1ELb0EEEJNS5_IJSG_SG_SF_EEENS5_IJNSS_ISG_SC_EENSS_INS5_IJNSA_ILi16EEESB_EEENS5_IJSC_S17_EEEEEEEESI_SJ_SI_SJ_NS1E_6fusion15FusionCallbacksIS1I_NS1Q_17LinearCombinationISI_fSI_fLNS_15FloatRoundStyleE2EEES1J_S1P_JEEENS4_5SM1004TMEM4LOAD26SM100_TMEM_LOAD_32dp32b16xENS4_13SM90_TMA_LOADENS11_INS12_ILi2ELi4ELi3EEES15_NSS_INS5_IJS16_S1L_EEENS5_IJS1L_SC_EEEEEEENS4_39AutoVectorizingCopyWithAssumedAlignmentILi128EEENS4_14SM90_TMA_STOREES25_S27_S27_EEEvvEEEEvNT_6ParamsE:
        .type           _ZN7cutlass13device_kernelINS_4gemm6kernel13GemmUniversalIN4cute5tupleIJiiiiEEENS1_10collective13CollectiveMmaINS1_35MainloopSm100TmaUmmaWarpSpecializedILi3ELi2ELi4ENS5_IJNS4_1CILi2EEENSA_ILi1EEESC_EEEEENS5_IJNSA_ILi128EEENSA_ILi64EEESF_EEENS_10tfloat32_tENS5_IJlSC_lEEESI_SJ_NS4_8TiledMMAINS4_8MMA_AtomIJNS4_23SM100_MMA_TF32_2x1SM_SSISI_SI_fLi128ELi64ELNS4_4UMMA5MajorE0ELSO_0ELNSN_7ScaleInE0ELSP_0EEEEEENS4_6LayoutINS5_IJSC_SC_SC_EEENS5_IJNSA_ILi0EEESU_SU_EEEEENS5_IJNS4_10UnderscoreESX_SX_EEEEENS4_18SM100_TMA_2SM_LOADENS4_14ComposedLayoutINS4_7SwizzleILi3ELi4ELi3EEENS4_18smem_ptr_flag_bitsILi32EEENSS_INS5_IJNSA_ILi8EEENSA_ILi32EEEEEENS5_IJS17_SC_EEEEEEEvNS4_8identityES10_S1B_vS1C_EENS_8epilogue10collective18CollectiveEpilogueINS1E_23Sm100TmaWarpSpecializedILi3ELi2ELi16ELb1ELb0EEEJNS5_IJSG_SG_SF_EEENS5_IJNSS_ISG_SC_EENSS_INS5_IJNSA_ILi16EEESB_EEENS5_IJSC_S17_EEEEEEEESI_SJ_SI_SJ_NS1E_6fusion15FusionCallbacksIS1I_NS1Q_17LinearCombinationISI_fSI_fLNS_15FloatRoundStyleE2EEES1J_S1P_JEEENS4_5SM1004TMEM4LOAD26SM100_TMEM_LOAD_32dp32b16xENS4_13SM90_TMA_LOADENS11_INS12_ILi2ELi4ELi3EEES15_NSS_INS5_IJS16_S1L_EEENS5_IJS1L_SC_EEEEEEENS4_39AutoVectorizingCopyWithAssumedAlignmentILi128EEENS4_14SM90_TMA_STOREES25_S27_S27_EEEvvEEEEvNT_6ParamsE,@function
        .size           _ZN7cutlass13device_kernelINS_4gemm6kernel13GemmUniversalIN4cute5tupleIJiiiiEEENS1_10collective13CollectiveMmaINS1_35MainloopSm100TmaUmmaWarpSpecializedILi3ELi2ELi4ENS5_IJNS4_1CILi2EEENSA_ILi1EEESC_EEEEENS5_IJNSA_ILi128EEENSA_ILi64EEESF_EEENS_10tfloat32_tENS5_IJlSC_lEEESI_SJ_NS4_8TiledMMAINS4_8MMA_AtomIJNS4_23SM100_MMA_TF32_2x1SM_SSISI_SI_fLi128ELi64ELNS4_4UMMA5MajorE0ELSO_0ELNSN_7ScaleInE0ELSP_0EEEEEENS4_6LayoutINS5_IJSC_SC_SC_EEENS5_IJNSA_ILi0EEESU_SU_EEEEENS5_IJNS4_10UnderscoreESX_SX_EEEEENS4_18SM100_TMA_2SM_LOADENS4_14ComposedLayoutINS4_7SwizzleILi3ELi4ELi3EEENS4_18smem_ptr_flag_bitsILi32EEENSS_INS5_IJNSA_ILi8EEENSA_ILi32EEEEEENS5_IJS17_SC_EEEEEEEvNS4_8identityES10_S1B_vS1C_EENS_8epilogue10collective18CollectiveEpilogueINS1E_23Sm100TmaWarpSpecializedILi3ELi2ELi16ELb1ELb0EEEJNS5_IJSG_SG_SF_EEENS5_IJNSS_ISG_SC_EENSS_INS5_IJNSA_ILi16EEESB_EEENS5_IJSC_S17_EEEEEEEESI_SJ_SI_SJ_NS1E_6fusion15FusionCallbacksIS1I_NS1Q_17LinearCombinationISI_fSI_fLNS_15FloatRoundStyleE2EEES1J_S1P_JEEENS4_5SM1004TMEM4LOAD26SM100_TMEM_LOAD_32dp32b16xENS4_13SM90_TMA_LOADENS11_INS12_ILi2ELi4ELi3EEES15_NSS_INS5_IJS16_S1L_EEENS5_IJS1L_SC_EEEEEEENS4_39AutoVectorizingCopyWithAssumedAlignmentILi128EEENS4_14SM90_TMA_STOREES25_S27_S27_EEEvvEEEEvNT_6ParamsE,(.L_x_176 - _ZN7cutlass13device_kernelINS_4gemm6kernel13GemmUniversalIN4cute5tupleIJiiiiEEENS1_10collective13CollectiveMmaINS1_35MainloopSm100TmaUmmaWarpSpecializedILi3ELi2ELi4ENS5_IJNS4_1CILi2EEENSA_ILi1EEESC_EEEEENS5_IJNSA_ILi128EEENSA_ILi64EEESF_EEENS_10tfloat32_tENS5_IJlSC_lEEESI_SJ_NS4_8TiledMMAINS4_8MMA_AtomIJNS4_23SM100_MMA_TF32_2x1SM_SSISI_SI_fLi128ELi64ELNS4_4UMMA5MajorE0ELSO_0ELNSN_7ScaleInE0ELSP_0EEEEEENS4_6LayoutINS5_IJSC_SC_SC_EEENS5_IJNSA_ILi0EEESU_SU_EEEEENS5_IJNS4_10UnderscoreESX_SX_EEEEENS4_18SM100_TMA_2SM_LOADENS4_14ComposedLayoutINS4_7SwizzleILi3ELi4ELi3EEENS4_18smem_ptr_flag_bitsILi32EEENSS_INS5_IJNSA_ILi8EEENSA_ILi32EEEEEENS5_IJS17_SC_EEEEEEEvNS4_8identityES10_S1B_vS1C_EENS_8epilogue10collective18CollectiveEpilogueINS1E_23Sm100TmaWarpSpecializedILi3ELi2ELi16ELb1ELb0EEEJNS5_IJSG_SG_SF_EEENS5_IJNSS_ISG_SC_EENSS_INS5_IJNSA_ILi16EEESB_EEENS5_IJSC_S17_EEEEEEEESI_SJ_SI_SJ_NS1E_6fusion15FusionCallbacksIS1I_NS1Q_17LinearCombinationISI_fSI_fLNS_15FloatRoundStyleE2EEES1J_S1P_JEEENS4_5SM1004TMEM4LOAD26SM100_TMEM_LOAD_32dp32b16xENS4_13SM90_TMA_LOADENS11_INS12_ILi2ELi4ELi3EEES15_NSS_INS5_IJS16_S1L_EEENS5_IJS1L_SC_EEEEEEENS4_39AutoVectorizingCopyWithAssumedAlignmentILi128EEENS4_14SM90_TMA_STOREES25_S27_S27_EEEvvEEEEvNT_6ParamsE)
        .other          _ZN7cutlass13device_kernelINS_4gemm6kernel13GemmUniversalIN4cute5tupleIJiiiiEEENS1_10collective13CollectiveMmaINS1_35MainloopSm100TmaUmmaWarpSpecializedILi3ELi2ELi4ENS5_IJNS4_1CILi2EEENSA_ILi1EEESC_EEEEENS5_IJNSA_ILi128EEENSA_ILi64EEESF_EEENS_10tfloat32_tENS5_IJlSC_lEEESI_SJ_NS4_8TiledMMAINS4_8MMA_AtomIJNS4_23SM100_MMA_TF32_2x1SM_SSISI_SI_fLi128ELi64ELNS4_4UMMA5MajorE0ELSO_0ELNSN_7ScaleInE0ELSP_0EEEEEENS4_6LayoutINS5_IJSC_SC_SC_EEENS5_IJNSA_ILi0EEESU_SU_EEEEENS5_IJNS4_10UnderscoreESX_SX_EEEEENS4_18SM100_TMA_2SM_LOADENS4_14ComposedLayoutINS4_7SwizzleILi3ELi4ELi3EEENS4_18smem_ptr_flag_bitsILi32EEENSS_INS5_IJNSA_ILi8EEENSA_ILi32EEEEEENS5_IJS17_SC_EEEEEEEvNS4_8identityES10_S1B_vS1C_EENS_8epilogue10collective18CollectiveEpilogueINS1E_23Sm100TmaWarpSpecializedILi3ELi2ELi16ELb1ELb0EEEJNS5_IJSG_SG_SF_EEENS5_IJNSS_ISG_SC_EENSS_INS5_IJNSA_ILi16EEESB_EEENS5_IJSC_S17_EEEEEEEESI_SJ_SI_SJ_NS1E_6fusion15FusionCallbacksIS1I_NS1Q_17LinearCombinationISI_fSI_fLNS_15FloatRoundStyleE2EEES1J_S1P_JEEENS4_5SM1004TMEM4LOAD26SM100_TMEM_LOAD_32dp32b16xENS4_13SM90_TMA_LOADENS11_INS12_ILi2ELi4ELi3EEES15_NSS_INS5_IJS16_S1L_EEENS5_IJS1L_SC_EEEEEEENS4_39AutoVectorizingCopyWithAssumedAlignmentILi128EEENS4_14SM90_TMA_STOREES25_S27_S27_EEEvvEEEEvNT_6ParamsE,@"STO_CUDA_ENTRY STV_DEFAULT"
_ZN7cutlass13device_kernelINS_4gemm6kernel13GemmUniversalIN4cute5tupleIJiiiiEEENS1_10collective13CollectiveMmaINS1_35MainloopSm100TmaUmmaWarpSpecializedILi3ELi2ELi4ENS5_IJNS4_1CILi2EEENSA_ILi1EEESC_EEEEENS5_IJNSA_ILi128EEENSA_ILi64EEESF_EEENS_10tfloat32_tENS5_IJlSC_lEEESI_SJ_NS4_8TiledMMAINS4_8MMA_AtomIJNS4_23SM100_MMA_TF32_2x1SM_SSISI_SI_fLi128ELi64ELNS4_4UMMA5MajorE0ELSO_0ELNSN_7ScaleInE0ELSP_0EEEEEENS4_6LayoutINS5_IJSC_SC_SC_EEENS5_IJNSA_ILi0EEESU_SU_EEEEENS5_IJNS4_10UnderscoreESX_SX_EEEEENS4_18SM100_TMA_2SM_LOADENS4_14ComposedLayoutINS4_7SwizzleILi3ELi4ELi3EEENS4_18smem_ptr_flag_bitsILi32EEENSS_INS5_IJNSA_ILi8EEENSA_ILi32EEEEEENS5_IJS17_SC_EEEEEEEvNS4_8identityES10_S1B_vS1C_EENS_8epilogue10collective18CollectiveEpilogueINS1E_23Sm100TmaWarpSpecializedILi3ELi2ELi16ELb1ELb0EEEJNS5_IJSG_SG_SF_EEENS5_IJNSS_ISG_SC_EENSS_INS5_IJNSA_ILi16EEESB_EEENS5_IJSC_S17_EEEEEEEESI_SJ_SI_SJ_NS1E_6fusion15FusionCallbacksIS1I_NS1Q_17LinearCombinationISI_fSI_fLNS_15FloatRoundStyleE2EEES1J_S1P_JEEENS4_5SM1004TMEM4LOAD26SM100_TMEM_LOAD_32dp32b16xENS4_13SM90_TMA_LOADENS11_INS12_ILi2ELi4ELi3EEES15_NSS_INS5_IJS16_S1L_EEENS5_IJS1L_SC_EEEEEEENS4_39AutoVectorizingCopyWithAssumedAlignmentILi128EEENS4_14SM90_TMA_STOREES25_S27_S27_EEEvvEEEEvNT_6ParamsE:
[----:B------:R-:W1:Y:S01]  /*0000*/  LDC R1, c[0x0][0x37c] ;  /* 0x0000df00ff017b82 */ /* 0x000e620000000800 */
[----:B------:R-:W2:Y:S01]  /*0010*/  S2R R69, SR_TID.X ;  /* 0x0000000000457919 */ /* 0x000ea20000002100 */
[----:B------:R-:W3:Y:S06]  /*0020*/  LDCU.64 UR8, c[0x0][0x890] ;  /* 0x00011200ff0877ac */ /* 0x000eec0008000a00 */
[----:B------:R-:W4:Y:S01]  /*0030*/  S2UR UR47, SR_CgaCtaId ;  /* 0x00000000002f79c3 */ /* 0x000f220000008800 */
[----:B------:R-:W-:Y:S02]  /*0040*/  PRMT R64, RZ, 0x7610, R64 ;  /* 0x00007610ff407816 */ /* 0x000fe40000000040 */
[----:B------:R-:W-:Y:S01]  /*0050*/  ELECT P1, URZ, PT ;  /* 0x0000000000ff782f */ /* 0x000fe20003820000 */
[----:B------:R-:W1:Y:S01]  /*0060*/  LDCU.64 UR56, c[0x0][0x358] ;  /* 0x00006b00ff3877ac */ /* 0x000e620008000a00 */
[----:B---3--:R-:W-:-:S04]  /*0070*/  UISETP.NE.U32.AND UP0, UPT, UR8, URZ, UPT ;  /* 0x000000ff0800728c */ /* 0x008fc8000bf05070 */
[----:B------:R-:W-:Y:S02]  /*0080*/  UISETP.NE.AND.EX UP0, UPT, UR9, URZ, UPT, UP0 ;  /* 0x000000ff0900728c */ /* 0x000fe4000bf05300 */
[----:B----4-:R-:W-:Y:S02]  /*0090*/  ULOP3.LUT UR5, UR47, 0x1, URZ, 0xc0, !UPT ;  /* 0x000000012f057892 */ /* 0x010fe4000f8ec0ff */
[----:B------:R-:W-:Y:S01]  /*00a0*/  ULOP3.LUT UR4, UR47, 0x1, URZ, 0x3c, !UPT ;  /* 0x000000012f047892 */ /* 0x000fe2000f8e3cff */
[----:B--2---:R-:W-:-:S03]  /*00b0*/  SHF.R.U32.HI R68, RZ, 0x5, R69 ;  /* 0x00000005ff447819 */ /* 0x004fc60000011645 */
[----:B------:R-:W-:Y:S02]  /*00c0*/  IMAD.U32 R12, RZ, RZ, UR5 ;  /* 0x00000005ff0c7e24 */ /* 0x000fe4000f8e00ff */
[----:B------:R-:W-:Y:S01]  /*00d0*/  IMAD.U32 R11, RZ, RZ, UR4 ;  /* 0x00000004ff0b7e24 */ /* 0x000fe2000f8e00ff */
[----:B------:R-:W2:Y:S02]  /*00e0*/  SHFL.IDX PT, R0, R68, RZ, 0x1f ;  /* 0x00001fff44007589 */ /* 0x000ea400000e0000 */
[----:B--2---:R-:W-:Y:S01]  /*00f0*/  R2UR UR10, R0 ;  /* 0x00000000000a72ca */ /* 0x004fe200000e0000 */
[----:B-1----:R-:W-:-:S14]  /*0100*/  BRA.U UP0, `(.L_x_0) ;  /* 0x00000001002c7547 */ /* 0x002fdc000b800000 */
[----:B------:R-:W1:Y:S02]  /*0110*/  LDCU.64 UR4, c[0x0][0x888] ;  /* 0x00011100ff0477ac */ /* 0x000e640008000a00 */
[----:B-1----:R-:W-:-:S04]  /*0120*/  UISETP.NE.U32.AND UP0, UPT, UR4, URZ, UPT ;  /* 0x000000ff0400728c */ /* 0x002fc8000bf05070 */
[----:B------:R-:W-:-:S09]  /*0130*/  UISETP.NE.AND.EX UP0, UPT, UR5, URZ, UPT, UP0 ;  /* 0x000000ff0500728c */ /* 0x000fd2000bf05300 */
[----:B------:R-:W-:Y:S05]  /*0140*/  BRA.U !UP0, `(.L_x_1) ;  /* 0x0000000108107547 */ /* 0x000fea000b800000 */
[----:B------:R-:W1:Y:S02]  /*0150*/  LDC.64 R2, c[0x0][0x888] ;  /* 0x00022200ff027b82 */ /* 0x000e640000000a00 */
[----:B-1----:R1:W5:Y:S01]  /*0160*/  LDG.E R35, desc[UR56][R2.64] ;  /* 0x0000003802237981 */ /* 0x002362000c1e1900 */
[----:B------:R-:W-:Y:S01]  /*0170*/  HFMA2 R64, -RZ, RZ, 0, 5.9604644775390625e-08 ;  /* 0x00000001ff407431 */ /* 0x000fe200000001ff */
[----:B------:R-:W-:Y:S05]  /*0180*/  BRA `(.L_x_0) ;  /* 0x00000000000c7947 */ /* 0x000fea0003800000 */
.L_x_1:
[----:B------:R-:W1:Y:S01]  /*0190*/  LDCU UR4, c[0x0][0x880] ;  /* 0x00011000ff0477ac */ /* 0x000e620008000800 */
[----:B------:R-:W-:Y:S01]  /*01a0*/  HFMA2 R64, -RZ, RZ, 0, 5.9604644775390625e-08 ;  /* 0x00000001ff407431 */ /* 0x000fe200000001ff */
[----:B-1----:R-:W-:-:S07]  /*01b0*/  MOV R35, UR4 ;  /* 0x0000000400237c02 */ /* 0x002fce0008000f00 */
.L_x_0:
[----:B------:R-:W2:Y:S02]  /*01c0*/  LDCU.64 UR4, c[0x0][0x8b0] ;  /* 0x00011600ff0477ac */ /* 0x000ea40008000a00 */
[----:B--2---:R-:W-:-:S04]  /*01d0*/  UISETP.NE.U32.AND UP0, UPT, UR4, URZ, UPT ;  /* 0x000000ff0400728c */ /* 0x004fc8000bf05070 */
[----:B------:R-:W-:-:S09]  /*01e0*/  UISETP.NE.AND.EX UP0, UPT, UR5, URZ, UPT, UP0 ;  /* 0x000000ff0500728c */ /* 0x000fd2000bf05300 */
[----:B------:R-:W-:Y:S05]  /*01f0*/  BRA.U UP0, `(.L_x_2) ;  /* 0x0000000100247547 */ /* 0x000fea000b800000 */
[----:B------:R-:W2:Y:S02]  /*0200*/  LDCU.64 UR4, c[0x0][0x8a8] ;  /* 0x00011500ff0477ac */ /* 0x000ea40008000a00 */
[----:B--2---:R-:W-:-:S04]  /*0210*/  UISETP.NE.U32.AND UP0, UPT, UR4, URZ, UPT ;  /* 0x000000ff0400728c */ /* 0x004fc8000bf05070 */
[----:B------:R-:W-:-:S09]  /*0220*/  UISETP.NE.AND.EX UP0, UPT, UR5, URZ, UPT, UP0 ;  /* 0x000000ff0500728c */ /* 0x000fd2000bf05300 */
[----:B------:R-:W-:Y:S05]  /*0230*/  BRA.U !UP0, `(.L_x_3) ;  /* 0x00000001080c7547 */ /* 0x000fea000b800000 */
[----:B-1----:R-:W1:Y:S02]  /*0240*/  LDC.64 R2, c[0x0][0x8a8] ;  /* 0x00022a00ff027b82 */ /* 0x002e640000000a00 */
[----:B-1----:R2:W5:Y:S01]  /*0250*/  LDG.E R33, desc[UR56][R2.64] ;  /* 0x0000003802217981 */ /* 0x002562000c1e1900 */
[----:B------:R-:W-:Y:S05]  /*0260*/  BRA `(.L_x_2) ;  /* 0x0000000000087947 */ /* 0x000fea0003800000 */
.L_x_3:
[----:B------:R-:W2:Y:S02]  /*0270*/  LDCU UR4, c[0x0][0x8a0] ;  /* 0x00011400ff0477ac */ /* 0x000ea40008000800 */
[----:B--2---:R-:W-:Y:S02]  /*0280*/  MOV R33, UR4 ;  /* 0x0000000400217c02 */ /* 0x004fe40008000f00 */
.L_x_2:
[----:B------:R-:W-:Y:S01]  /*0290*/  IMAD.U32 R0, RZ, RZ, UR10 ;  /* 0x0000000aff007e24 */ /* 0x000fe2000f8e00ff */
[----:B------:R-:W-:Y:S04]  /*02a0*/  BSSY.RECONVERGENT B0, `(.L_x_4) ;  /* 0x000000c000007945 */ /* 0x000fe80003800200 */
[C---:B------:R-:W-:Y:S02]  /*02b0*/  ISETP.NE.OR P2, PT, R0.reuse, 0x1, !P1 ;  /* 0x000000010000780c */ /* 0x040fe40004f45670 */
[----:B------:R-:W-:-:S11]  /*02c0*/  ISETP.NE.OR P0, PT, R0, 0x3, !P1 ;  /* 0x000000030000780c */ /* 0x000fd60004f05670 */
[----:B------:R-:W-:Y:S05]  /*02d0*/  @P2 BRA `(.L_x_5) ;  /* 0x0000000000202947 */ /* 0x000fea0003800000 */
[----:B------:R-:W3:Y:S02]  /*02e0*/  LDCU.64 UR4, c[0x0][0x348] ;  /* 0x00006900ff0477ac */ /* 0x000ee40008000a00 */
[----:B---3--:R-:W-:Y:S02]  /*02f0*/  UIADD3 UR6, UP1, UPT, UR4, 0x80, URZ ;  /* 0x0000008004067890 */ /* 0x008fe4000ff3e0ff */
[----:B------:R-:W-:Y:S02]  /*0300*/  UIADD3 UR4, UP0, UPT, UR4, 0x180, URZ ;  /* 0x0000018004047890 */ /* 0x000fe4000ff1e0ff */
[----:B------:R-:W-:Y:S02]  /*0310*/  UIADD3.X UR7, UPT, UPT, URZ, UR5, URZ, UP1, !UPT ;  /* 0x00000005ff077290 */ /* 0x000fe40008ffe4ff */
[----:B------:R-:W-:-:S07]  /*0320*/  UIADD3.X UR5, UPT, UPT, URZ, UR5, URZ, UP0, !UPT ;  /* 0x00000005ff057290 */ /* 0x000fce00087fe4ff */
[----:B------:R3:W-:Y:S02]  /*0330*/  UTMACCTL.PF [UR6] ;  /* 0x00000000060079b9 */ /* 0x0007e40008040000 */
[----:B------:R3:W-:Y:S02]  /*0340*/  UTMACCTL.PF [UR4] ;  /* 0x00000000040079b9 */ /* 0x0007e40008040000 */
[----:B---3--:R-:W-:Y:S01]  /*0350*/  NOP ;  /* 0x0000000000007918 */ /* 0x008fe20000000000 */
.L_x_5:
[----:B------:R-:W-:Y:S05]  /*0360*/  BSYNC.RECONVERGENT B0 ;  /* 0x0000000000007941 */ /* 0x000fea0003800200 */
.L_x_4:
[----:B------:R-:W-:Y:S04]  /*0370*/  BSSY.RECONVERGENT B0, `(.L_x_6) ;  /* 0x000000a000007945 */ /* 0x000fe80003800200 */
        /* <DEDUP_REMOVED lines=9> */
.L_x_7:
[----:B------:R-:W-:Y:S05]  /*0410*/  BSYNC.RECONVERGENT B0 ;  /* 0x0000000000007941 */ /* 0x000fea0003800200 */
.L_x_6:
[----:B------:R-:W3:Y:S01]  /*0420*/  LDCU.64 UR4, c[0x0][0x888] ;  /* 0x00011100ff0477ac */ /* 0x000ee20008000a00 */
[----:B------:R-:W-:Y:S02]  /*0430*/  UISETP.EQ.U32.AND UP1, UPT, UR8, URZ, UPT ;  /* 0x000000ff0800728c */ /* 0x000fe4000bf22070 */
[----:B------:R-:W-:Y:S02]  /*0440*/  UPLOP3.LUT UP5, UPT, UPT, UPT, UPT, 0x80, 0x8 ;  /* 0x000000000008789c */ /* 0x000fe40003faf070 */
[----:B---3--:R-:W-:-:S04]  /*0450*/  UISETP.NE.U32.AND UP0, UPT, UR4, URZ, UPT ;  /* 0x000000ff0400728c */ /* 0x008fc8000bf05070 */
[----:B------:R-:W-:-:S04]  /*0460*/  UISETP.NE.AND.EX UP0, UPT, UR5, URZ, UPT, UP0 ;  /* 0x000000ff0500728c */ /* 0x000fc8000bf05300 */
[----:B------:R-:W-:-:S04]  /*0470*/  UISETP.EQ.OR.EX UP2, UPT, UR9, URZ, !UP0, UP1 ;  /* 0x000000ff0900728c */ /* 0x000fc8000c742710 */
[----:B------:R-:W-:-:S05]  /*0480*/  UP2UR UR53, UPR, URZ, 0x4 ;  /* 0x00000004ff357883 */ /* 0x000fca0008000000 */
[----:B------:R-:W-:Y:S07]  /*0490*/  BRA.U !UP2, `(.L_x_8) ;  /* 0x000000010a207547 */ /* 0x000fee000b800000 */
[----:B------:R-:W-:Y:S01]  /*04a0*/  UISETP.NE.U32.AND UP2, UPT, UR8, URZ, UPT ;  /* 0x000000ff0800728c */ /* 0x000fe2000bf45070 */
[----:B-----5:R-:W-:Y:S01]  /*04b0*/  FSETP.NEU.AND P0, PT, R35, RZ, PT ;  /* 0x000000ff2300720b */ /* 0x020fe20003f0d000 */
[----:B------:R-:W-:Y:S02]  /*04c0*/  USEL UR4, URZ, 0xffffffff, UP0 ;  /* 0xffffffffff047887 */ /* 0x000fe40008000000 */
[----:B------:R-:W-:-:S10]  /*04d0*/  UISETP.NE.AND.EX UP2, UPT, UR9, URZ, UPT, UP2 ;  /* 0x000000ff0900728c */ /* 0x000fd4000bf45320 */
[----:B------:R-:W-:Y:S01]  /*04e0*/  VOTEU.ANY UP1, P0 ;  /* 0x0000000000ff7886 */ /* 0x000fe20000020100 */
[----:B------:R-:W-:-:S04]  /*04f0*/  @!UP2 USEL UR4, URZ, 0xffffffff, UP1 ;  /* 0xffffffffff04a887 */ /* 0x000fc80008800000 */
[----:B------:R-:W-:-:S04]  /*0500*/  ULOP3.LUT UR4, UR4, 0x1, URZ, 0xc0, !UPT ;  /* 0x0000000104047892 */ /* 0x000fc8000f8ec0ff */
[----:B------:R-:W-:-:S11]  /*0510*/  UISETP.NE.U32.AND UP5, UPT, UR4, 0x1, UPT ;  /* 0x000000010400788c */ /* 0x000fd6000bfa5070 */
.L_x_8:
[----:B------:R-:W3:Y:S01]  /*0520*/  SHFL.IDX PT, R0, R68, RZ, 0x1f ;  /* 0x00001fff44007589 */ /* 0x000ee200000e0000 */
[----:B------:R-:W-:Y:S01]  /*0530*/  R2UR UR4, R12 ;  /* 0x000000000c0472ca */ /* 0x000fe200000e0000 */
[----:B------:R-:W-:-:S04]  /*0540*/  UISETP.NE.AND UP1, UPT, UR10, 0x2, UPT ;  /* 0x000000020a00788c */ /* 0x000fc8000bf25270 */
[----:B------:R-:W-:-:S08]  /*0550*/  USEL UR37, URZ, 0x1, UP1 ;  /* 0x00000001ff257887 */ /* 0x000fd00008800000 */
[----:B------:R-:W-:-:S06]  /*0560*/  UISETP.EQ.AND UP2, UPT, UR4, URZ, !UP1 ;  /* 0x000000ff0400728c */ /* 0x000fcc000cf42270 */
[----:B------:R-:W-:Y:S02]  /*0570*/  PLOP3.LUT P5, PT, P1, PT, UP2, 0x80, 0x8 ;  /* 0x000000000008781c */ /* 0x000fe40000faf028 */
[----:B---3--:R-:W-:-:S13]  /*0580*/  ISETP.NE.AND P0, PT, R0, RZ, PT ;  /* 0x000000ff0000720c */ /* 0x008fda0003f05270 */
[----:B------:R-:W-:Y:S05]  /*0590*/  @P0 BRA `(.L_x_9) ;  /* 0x00000000003c0947 */ /* 0x000fea0003800000 */
[----:B------:R-:W-:Y:S01]  /*05a0*/  UMOV UR4, 0x400 ;  /* 0x0000040000047882 */ /* 0x000fe20000000000 */
[----:B------:R-:W-:Y:S01]  /*05b0*/  UMOV UR6, 0x1 ;  /* 0x0000000100067882 */ /* 0x000fe20000000000 */
[----:B------:R-:W-:Y:S02]  /*05c0*/  ULEA UR4, UR47, UR4, 0x18 ;  /* 0x000000042f047291 */ /* 0x000fe4000f8ec0ff */
[----:B------:R-:W-:-:S04]  /*05d0*/  UIADD3 UR6, UPT, UPT, -UR6, 0x100000, URZ ;  /* 0x0010000006067890 */ /* 0x000fc8000fffe1ff */
[----:B------:R-:W-:Y:S02]  /*05e0*/  USHF.L.U32 UR7, UR6, 0xb, URZ ;  /* 0x0000000b06077899 */ /* 0x000fe400080006ff */
[----:B------:R-:W-:Y:S01]  /*05f0*/  USHF.L.U32 UR6, UR6, 0x1, URZ ;  /* 0x0000000106067899 */ /* 0x000fe200080006ff */
[----:B------:R-:W-:Y:S01]  /*0600*/  ELECT P0, URZ, PT ;  /* 0x0000000000ff782f */ /* 0x000fe20003800000 */
[----:B------:R-:W3:Y:S10]  /*0610*/  FENCE.VIEW.ASYNC.S ;  /* 0x00000000000073c6 */ /* 0x000ef40000000000 */
[----:B---3--:R3:W4:Y:S01]  /*0620*/  SYNCS.EXCH.64 URZ, [UR4], UR6 ;  /* 0x0000000604ff75b2 */ /* 0x0087220008000100 */
[----:B------:R3:W1:Y:S01]  /*0630*/  SYNCS.EXCH.64 URZ, [UR4+0x18], UR6 ;  /* 0x0000180604ff75b2 */ /* 0x0006620008000100 */
[----:B------:R3:W1:Y:S01]  /*0640*/  SYNCS.EXCH.64 URZ, [UR4+0x8], UR6 ;  /* 0x0000080604ff75b2 */ /* 0x0006620008000100 */
[----:B------:R3:W1:Y:S01]  /*0650*/  SYNCS.EXCH.64 URZ, [UR4+0x20], UR6 ;  /* 0x0000200604ff75b2 */ /* 0x0006620008000100 */
[----:B------:R3:W1:Y:S01]  /*0660*/  SYNCS.EXCH.64 URZ, [UR4+0x10], UR6 ;  /* 0x0000100604ff75b2 */ /* 0x0006620008000100 */
[----:B------:R3:W1:Y:S01]  /*0670*/  SYNCS.EXCH.64 URZ, [UR4+0x28], UR6 ;  /* 0x0000280604ff75b2 */ /* 0x0006620008000100 */
[----:B------:R-:W-:Y:S01]  /*0680*/  NOP ;  /* 0x0000000000007918 */ /* 0x000fe20000000000 */
.L_x_9:
[----:B------:R-:W2:Y:S01]  /*0690*/  SHFL.IDX PT, R0, R68, RZ, 0x1f ;  /* 0x00001fff44007589 */ /* 0x000ea200000e0000 */
[----:B------:R-:W-:Y:S01]  /*06a0*/  NOP ;  /* 0x0000000000007918 */ /* 0x000fe20000000000 */
[----:B--2---:R-:W-:-:S13]  /*06b0*/  ISETP.NE.AND P0, PT, R0, 0x1, PT ;  /* 0x000000010000780c */ /* 0x004fda0003f05270 */
[----:B------:R-:W-:Y:S05]  /*06c0*/  @P0 BRA `(.L_x_10) ;  /* 0x00000000004c0947 */ /* 0x000fea0003800000 */
[----:B---3--:R-:W-:Y:S01]  /*06d0*/  UMOV UR4, 0x400 ;  /* 0x0000040000047882 */ /* 0x008fe20000000000 */
[----:B------:R-:W-:Y:S01]  /*06e0*/  UMOV UR8, 0x20 ;  /* 0x0000002000087882 */ /* 0x000fe20000000000 */
[----:B------:R-:W-:Y:S01]  /*06f0*/  UMOV UR6, 0x80 ;  /* 0x0000008000067882 */ /* 0x000fe20000000000 */
[----:B------:R-:W-:Y:S02]  /*0700*/  ULEA UR4, UR47, UR4, 0x18 ;  /* 0x000000042f047291 */ /* 0x000fe4000f8ec0ff */
[----:B------:R-:W-:-:S04]  /*0710*/  UIADD3 UR8, UPT, UPT, -UR8, 0x100000, URZ ;  /* 0x0010000008087890 */ /* 0x000fc8000fffe1ff */
[----:B------:R-:W-:Y:S02]  /*0720*/  USHF.L.U32 UR9, UR8, 0xb, URZ ;  /* 0x0000000b08097899 */ /* 0x000fe400080006ff */
[----:B------:R-:W-:Y:S02]  /*0730*/  USHF.L.U32 UR8, UR8, 0x1, URZ ;  /* 0x0000000108087899 */ /* 0x000fe400080006ff */
[----:B------:R-:W-:-:S04]  /*0740*/  UIADD3 UR6, UPT, UPT, -UR6, 0x100000, URZ ;  /* 0x0010000006067890 */ /* 0x000fc8000fffe1ff */
[----:B------:R-:W-:Y:S02]  /*0750*/  USHF.L.U32 UR7, UR6, 0xb, URZ ;  /* 0x0000000b06077899 */ /* 0x000fe400080006ff */
[----:B------:R-:W-:Y:S01]  /*0760*/  USHF.L.U32 UR6, UR6, 0x1, URZ ;  /* 0x0000000106067899 */ /* 0x000fe200080006ff */
[----:B------:R-:W-:Y:S01]  /*0770*/  ELECT P0, URZ, PT ;  /* 0x0000000000ff782f */ /* 0x000fe20003800000 */
[----:B------:R-:W2:Y:S02]  /*0780*/  FENCE.VIEW.ASYNC.S ;  /* 0x00000000000073c6 */ /* 0x000ea40000000000 */
[----:B--2---:R2:W3:Y:S08]  /*0790*/  SYNCS.EXCH.64 URZ, [UR4+0x30], UR8 ;  /* 0x0000300804ff75b2 */ /* 0x0044f00008000100 */
[----:B------:R2:W1:Y:S01]  /*07a0*/  SYNCS.EXCH.64 URZ, [UR4+0x48], UR6 ;  /* 0x0000480604ff75b2 */ /* 0x0004620008000100 */
[----:B------:R2:W1:Y:S01]  /*07b0*/  SYNCS.EXCH.64 URZ, [UR4+0x38], UR8 ;  /* 0x0000380804ff75b2 */ /* 0x0004620008000100 */
[----:B------:R2:W1:Y:S01]  /*07c0*/  SYNCS.EXCH.64 URZ, [UR4+0x50], UR6 ;  /* 0x0000500604ff75b2 */ /* 0x0004620008000100 */
[----:B------:R2:W1:Y:S01]  /*07d0*/  SYNCS.EXCH.64 URZ, [UR4+0x40], UR8 ;  /* 0x0000400804ff75b2 */ /* 0x0004620008000100 */
[----:B------:R2:W1:Y:S01]  /*07e0*/  SYNCS.EXCH.64 URZ, [UR4+0x58], UR6 ;  /* 0x0000580604ff75b2 */ /* 0x0004620008000100 */
[----:B------:R-:W-:Y:S01]  /*07f0*/  NOP ;  /* 0x0000000000007918 */ /* 0x000fe20000000000 */
.L_x_10:
[----:B------:R-:W4:Y:S01]  /*0800*/  SHFL.IDX PT, R0, R68, RZ, 0x1f ;  /* 0x00001fff44007589 */ /* 0x000f2200000e0000 */
[----:B------:R-:W-:Y:S01]  /*0810*/  NOP ;  /* 0x0000000000007918 */ /* 0x000fe20000000000 */
[----:B----4-:R-:W-:-:S13]  /*0820*/  ISETP.NE.AND P0, PT, R0, 0x3, PT ;  /* 0x000000030000780c */ /* 0x010fda0003f05270 */
[----:B------:R-:W-:Y:S05]  /*0830*/  @P0 BRA `(.L_x_11) ;  /* 0x00000000002c0947 */ /* 0x000fea0003800000 */
[----:B--23--:R-:W-:Y:S01]  /*0840*/  UMOV UR6, 0x400 ;  /* 0x0000040000067882 */ /* 0x00cfe20000000000 */
[----:B------:R-:W-:Y:S01]  /*0850*/  UMOV UR4, 0x20 ;  /* 0x0000002000047882 */ /* 0x000fe20000000000 */
[----:B------:R-:W-:Y:S02]  /*0860*/  ULEA UR6, UR47, UR6, 0x18 ;  /* 0x000000062f067291 */ /* 0x000fe4000f8ec0ff */
[----:B------:R-:W-:-:S04]  /*0870*/  UIADD3 UR4, UPT, UPT, -UR4, 0x100000, URZ ;  /* 0x0010000004047890 */ /* 0x000fc8000fffe1ff */
[----:B------:R-:W-:Y:S02]  /*0880*/  USHF.L.U32 UR5, UR4, 0xb, URZ ;  /* 0x0000000b04057899 */ /* 0x000fe400080006ff */
[----:B------:R-:W-:Y:S01]  /*0890*/  USHF.L.U32 UR4, UR4, 0x1, URZ ;  /* 0x0000000104047899 */ /* 0x000fe200080006ff */
[----:B------:R-:W-:Y:S01]  /*08a0*/  ELECT P0, URZ, PT ;  /* 0x0000000000ff782f */ /* 0x000fe20003800000 */
[----:B------:R-:W2:Y:S10]  /*08b0*/  FENCE.VIEW.ASYNC.S ;  /* 0x00000000000073c6 */ /* 0x000eb40000000000 */
[----:B--2---:R4:W2:Y:S01]  /*08c0*/  SYNCS.EXCH.64 URZ, [UR6+0x60], UR4 ;  /* 0x0000600406ff75b2 */ /* 0x0048a20008000100 */
[----:B------:R4:W3:Y:S02]  /*08d0*/  SYNCS.EXCH.64 URZ, [UR6+0x68], UR4 ;  /* 0x0000680406ff75b2 */ /* 0x0008e40008000100 */
[----:B----4-:R-:W-:Y:S01]  /*08e0*/  NOP ;  /* 0x0000000000007918 */ /* 0x010fe20000000000 */
.L_x_11:
[----:B------:R-:W4:Y:S01]  /*08f0*/  SHFL.IDX PT, R0, R68, RZ, 0x1f ;  /* 0x00001fff44007589 */ /* 0x000f2200000e0000 */
[----:B------:R-:W-:Y:S01]  /*0900*/  NOP ;  /* 0x0000000000007918 */ /* 0x000fe20000000000 */
[----:B----4-:R-:W-:-:S13]  /*0910*/  ISETP.NE.AND P0, PT, R0, 0x4, PT ;  /* 0x000000040000780c */ /* 0x010fda0003f05270 */
[----:B------:R-:W-:Y:S05]  /*0920*/  @P0 BRA `(.L_x_12) ;  /* 0x0000000000480947 */ /* 0x000fea0003800000 */
[----:B--23--:R-:W-:Y:S01]  /*0930*/  UMOV UR4, 0x1e0 ;  /* 0x000001e000047882 */ /* 0x00cfe20000000000 */
[----:B------:R-:W-:Y:S01]  /*0940*/  UMOV UR6, 0x400 ;  /* 0x0000040000067882 */ /* 0x000fe20000000000 */
[----:B------:R-:W-:Y:S01]  /*0950*/  USEL UR4, UR4, 0x1a0, UP5 ;  /* 0x000001a004047887 */ /* 0x000fe2000a800000 */
        /* <DEDUP_REMOVED lines=10> */
[----:B--2---:R4:W2:Y:S08]  /*0a00*/  SYNCS.EXCH.64 URZ, [UR6+0x70], UR8 ;  /* 0x0000700806ff75b2 */ /* 0x0048b00008000100 */
[----:B------:R4:W3:Y:S01]  /*0a10*/  SYNCS.EXCH.64 URZ, [UR6+0x80], UR4 ;  /* 0x0000800406ff75b2 */ /* 0x0008e20008000100 */
[----:B------:R4:W1:Y:S01]  /*0a20*/  SYNCS.EXCH.64 URZ, [UR6+0x78], UR8 ;  /* 0x0000780806ff75b2 */ /* 0x0008620008000100 */
[----:B------:R4:W1:Y:S02]  /*0a30*/  SYNCS.EXCH.64 URZ, [UR6+0x88], UR4 ;  /* 0x0000880406ff75b2 */ /* 0x0008640008000100 */
[----:B----4-:R-:W-:Y:S01]  /*0a40*/  NOP ;  /* 0x0000000000007918 */ /* 0x010fe20000000000 */
.L_x_12:
[----:B------:R-:W4:Y:S01]  /*0a50*/  SHFL.IDX PT, R0, R68, RZ, 0x1f ;  /* 0x00001fff44007589 */ /* 0x000f2200000e0000 */
[----:B------:R-:W-:Y:S01]  /*0a60*/  NOP ;  /* 0x0000000000007918 */ /* 0x000fe20000000000 */
[----:B----4-:R-:W-:-:S13]  /*0a70*/  ISETP.NE.AND P0, PT, R0, 0x5, PT ;  /* 0x000000050000780c */ /* 0x010fda0003f05270 */
[----:B------:R-:W-:Y:S05]  /*0a80*/  @P0 BRA `(.L_x_13) ;  /* 0x0000000000540947 */ /* 0x000fea0003800000 */
[----:B--23--:R-:W-:Y:S01]  /*0a90*/  UMOV UR4, 0x400 ;  /* 0x0000040000047882 */ /* 0x00cfe20000000000 */
        /* <DEDUP_REMOVED lines=14> */
[----:B------:R4:W1:Y:S01]  /*0b80*/  SYNCS.EXCH.64 URZ, [UR4+0xb8], UR8 ;  /* 0x0000b80804ff75b2 */ /* 0x0008620008000100 */
[----:B------:R4:W1:Y:S01]  /*0b90*/  SYNCS.EXCH.64 URZ, [UR4+0xa0], UR6 ;  /* 0x0000a00604ff75b2 */ /* 0x0008620008000100 */
[----:B------:R4:W1:Y:S01]  /*0ba0*/  SYNCS.EXCH.64 URZ, [UR4+0xc0], UR8 ;  /* 0x0000c00804ff75b2 */ /* 0x0008620008000100 */
[----:B------:R4:W1:Y:S01]  /*0bb0*/  SYNCS.EXCH.64 URZ, [UR4+0xa8], UR6 ;  /* 0x0000a80604ff75b2 */ /* 0x0008620008000100 */
[----:B------:R4:W1:Y:S02]  /*0bc0*/  SYNCS.EXCH.64 URZ, [UR4+0xc8], UR8 ;  /* 0x0000c80804ff75b2 */ /* 0x0008640008000100 */
[----:B----4-:R-:W-:Y:S01]  /*0bd0*/  NOP ;  /* 0x0000000000007918 */ /* 0x010fe20000000000 */
.L_x_13:
[----:B------:R-:W4:Y:S01]  /*0be0*/  SHFL.IDX PT, R0, R68, RZ, 0x1f ;  /* 0x00001fff44007589 */ /* 0x000f2200000e0000 */
[----:B------:R-:W-:Y:S01]  /*0bf0*/  ISETP.NE.OR P1, PT, RZ, UR10, !P1 ;  /* 0x0000000aff007c0c */ /* 0x000fe2000cf25670 */
        /* <DEDUP_REMOVED lines=12> */
[----:B------:R4:W3:Y:S01]  /*0cc0*/  SYNCS.EXCH.64 URZ, [UR4+0xe0], UR6 ;  /* 0x0000e00604ff75b2 */ /* 0x0008e20008000100 */
[----:B------:R4:W1:Y:S01]  /*0cd0*/  SYNCS.EXCH.64 URZ, [UR4+0xd8], UR6 ;  /* 0x0000d80604ff75b2 */ /* 0x0008620008000100 */
[----:B------:R4:W1:Y:S02]  /*0ce0*/  SYNCS.EXCH.64 URZ, [UR4+0xe8], UR6 ;  /* 0x0000e80604ff75b2 */ /* 0x0008640008000100 */
[----:B----4-:R-:W-:Y:S01]  /*0cf0*/  NOP ;  /* 0x0000000000007918 */ /* 0x010fe20000000000 */
.L_x_14:
[----:B------:R-:W-:Y:S01]  /*0d00*/  VOTEU.ALL UP1, P1 ;  /* 0x0000000000ff7886 */ /* 0x000fe20000820000 */
[----:B--23--:R-:W2:Y:S01]  /*0d10*/  LDCU UR7, c[0x0][0x36c] ;  /* 0x00006d80ff0777ac */ /* 0x00cea20008000800 */
[----:B------:R-:W-:Y:S01]  /*0d20*/  NOP ;  /* 0x0000000000007918 */ /* 0x000fe20000000000 */
[----:B------:R-:W-:Y:S01]  /*0d30*/  LOP3.LUT R10, R69, 0x1f, RZ, 0xc0, !PT ;  /* 0x0000001f450a7812 */ /* 0x000fe200078ec0ff */
[----:B------:R-:W-:Y:S01]  /*0d40*/  UMOV UR4, 0x20 ;  /* 0x0000002000047882 */ /* 0x000fe20000000000 */
[----:B------:R-:W-:Y:S01]  /*0d50*/  @!UP1 UMOV UR6, 0x400 ;  /* 0x0000040000069882 */ /* 0x000fe20000000000 */
[----:B------:R-:W-:-:S04]  /*0d60*/  @!UP1 UIADD3 UR4, UPT, UPT, -UR4, 0x100000, URZ ;  /* 0x0010000004049890 */ /* 0x000fc8000fffe1ff */
[----:B------:R-:W-:Y:S02]  /*0d70*/  @!UP1 USHF.L.U32 UR5, UR4, 0xb, URZ ;  /* 0x0000000b04059899 */ /* 0x000fe400080006ff */
[----:B------:R-:W-:Y:S02]  /*0d80*/  @!UP1 USHF.L.U32 UR4, UR4, 0x1, URZ ;  /* 0x0000000104049899 */ /* 0x000fe400080006ff */
[----:B------:R-:W-:Y:S01]  /*0d90*/  @!UP1 ULEA UR6, UR47, UR6, 0x18 ;  /* 0x000000062f069291 */ /* 0x000fe2000f8ec0ff */
[----:B------:R-:W-:Y:S01]  /*0da0*/  VOTEU.ALL UP1, P1 ;  /* 0x0000000000ff7886 */ /* 0x000fe20000820000 */
[----:B------:R-:W-:Y:S01]  /*0db0*/  UISETP.NE.AND UP4, UPT, UR10, URZ, UPT ;  /* 0x000000ff0a00728c */ /* 0x000fe2000bf85270 */
[----:B------:R-:W3:Y:S09]  /*0dc0*/  FENCE.VIEW.ASYNC.S ;  /* 0x00000000000073c6 */ /* 0x000ef20000000000 */
[----:B---3--:R3:W4:Y:S01]  /*0dd0*/  @!UP1 SYNCS.EXCH.64 URZ, [UR6+0xf0], UR4 ;  /* 0x0000f00406ff95b2 */ /* 0x0087220008000100 */
[----:B--2---:R-:W-:-:S09]  /*0de0*/  UISETP.EQ.U32.AND UP1, UPT, UR7, 0x1, UPT ;  /* 0x000000010700788c */ /* 0x004fd2000bf22070 */
[----:B------:R-:W-:Y:S05]  /*0df0*/  BRA.U !UP1, `(.L_x_15) ;  /* 0x0000000109087547 */ /* 0x000fea000b800000 */
[----:B-1--4-:R-:W-:Y:S01]  /*0e00*/  UCGABAR_ARV ;  /* 0x00000000000079c7 */ /* 0x012fe20008000000 */
[----:B------:R-:W-:Y:S05]  /*0e10*/  BRA `(.L_x_16) ;  /* 0x0000000000047947 */ /* 0x000fea0003800000 */
.L_x_15:
[----:B-1--4-:R-:W-:Y:S01]  /*0e20*/  NOP ;  /* 0x0000000000007918 */ /* 0x012fe20000000000 */
.L_x_16:
[----:B------:R-:W1:Y:S01]  /*0e30*/  S2R R15, SR_CTAID.Y ;  /* 0x00000000000f7919 */ /* 0x000e620000002600 */
[----:B------:R-:W-:-:S05]  /*0e40*/  CS2R.32 R63, SR_CgaSize ;  /* 0x00000000003f7805 */ /* 0x000fca0000008a00 */
[----:B------:R-:W-:-:S05]  /*0e50*/  IMAD R63, R63, -0xa0, RZ ;  /* 0xffffff603f3f7824 */ /* 0x000fca00078e02ff */
[----:B---3--:R-:W-:-:S14]  /*0e60*/  R2UR UR4, R63 ;  /* 0x000000003f0472ca */ /* 0x008fdc00000e0000 */
[----:B------:R-:W2:Y:S01]  /*0e70*/  LDCU UR4, c[0x0][UR4+0x2b4] ;  /* 0x00005680040477ac */ /* 0x000ea20008000800 */
[----:B------:R-:W-:-:S05]  /*0e80*/  CS2R.32 R0, SR_CgaSize ;  /* 0x0000000000007805 */ /* 0x000fca0000008a00 */
[----:B------:R-:W-:-:S06]  /*0e90*/  IMAD R0, R0, -0xa0, RZ ;  /* 0xffffff6000007824 */ /* 0x000fcc00078e02ff */
[----:B------:R-:W3:Y:S01]  /*0ea0*/  LDC R0, c[0x0][R0+0x2a4] ;  /* 0x0000a90000007b82 */ /* 0x000ee20000000800 */
[----:B------:R-:W-:Y:S01]  /*0eb0*/  PRMT R8, RZ, 0x7610, R8 ;  /* 0x00007610ff087816 */ /* 0x000fe20000000008 */
[----:B------:R-:W4:Y:S01]  /*0ec0*/  S2R R9, SR_CTAID.X ;  /* 0x0000000000097919 */ /* 0x000f220000002500 */
[----:B------:R-:W-:-:S05]  /*0ed0*/  CS2R.32 R63, SR_CgaSize ;  /* 0x00000000003f7805 */ /* 0x000fca0000008a00 */
[----:B------:R-:W-:-:S05]  /*0ee0*/  IMAD R63, R63, -0xa0, RZ ;  /* 0xffffff603f3f7824 */ /* 0x000fca00078e02ff */
[----:B------:R-:W-:-:S14]  /*0ef0*/  R2UR UR5, R63 ;  /* 0x000000003f0572ca */ /* 0x000fdc00000e0000 */
[----:B------:R-:W3:Y:S01]  /*0f00*/  LDCU UR5, c[0x0][UR5+0x2b0] ;  /* 0x00005600050577ac */ /* 0x000ee20008000800 */
[----:B------:R-:W-:Y:S01]  /*0f10*/  UISETP.NE.AND UP2, UPT, UR10, 0x2, UPT ;  /* 0x000000020a00788c */ /* 0x000fe2000bf45270 */
[----:B------:R-:W2:Y:S01]  /*0f20*/  LDC R13, c[0x0][0xb24] ;  /* 0x0002c900ff0d7b82 */ /* 0x000ea20000000800 */
[----:B------:R-:W-:-:S05]  /*0f30*/  CS2R.32 R2, SR_CgaSize ;  /* 0x0000000000027805 */ /* 0x000fca0000008a00 */
[----:B------:R-:W-:-:S06]  /*0f40*/  IMAD R2, R2, -0xa0, RZ ;  /* 0xffffff6002027824 */ /* 0x000fcc00078e02ff */
[----:B------:R-:W3:Y:S08]  /*0f50*/  LDC R2, c[0x0][R2+0x2a0] ;  /* 0x0000a80002027b82 */ /* 0x000ef00000000800 */
[----:B------:R-:W3:Y:S01]  /*0f60*/  LDC R26, c[0x0][0xb24] ;  /* 0x0002c900ff1a7b82 */ /* 0x000ee20000000800 */
[----:B-1----:R-:W-:-:S07]  /*0f70*/  I2FP.F32.U32 R62, R15 ;  /* 0x0000000f003e7245 */ /* 0x002fce0000201000 */
[----:B------:R-:W1:Y:S01]  /*0f80*/  S2UR UR60, SR_CTAID.Z ;  /* 0x00000000003c79c3 */ /* 0x000e620000002700 */
[----:B--2---:R-:W-:Y:S01]  /*0f90*/  ISETP.GE.AND P0, PT, R13, 0x1, PT ;  /* 0x000000010d00780c */ /* 0x004fe20003f06270 */
[----:B----4-:R-:W-:Y:S01]  /*0fa0*/  IMAD.MOV.U32 R14, RZ, RZ, R9 ;  /* 0x000000ffff0e7224 */ /* 0x010fe200078e0009 */
[----:B------:R-:W-:Y:S01]  /*0fb0*/  I2FP.F32.U32 R63, R9 ;  /* 0x00000009003f7245 */ /* 0x000fe20000201000 */
[----:B------:R-:W-:Y:S01]  /*0fc0*/  FMUL R62, R62, UR4 ;  /* 0x000000043e3e7c20 */ /* 0x000fe20008400000 */
[----:B------:R-:W2:Y:S03]  /*0fd0*/  LDCU UR4, c[0x0][0xb30] ;  /* 0x00016600ff0477ac */ /* 0x000ea60008000800 */
[----:B---3--:R-:W-:Y:S02]  /*0fe0*/  FMUL R63, R63, UR5 ;  /* 0x000000053f3f7c20 */ /* 0x008fe40008400000 */
[----:B------:R-:W3:Y:S08]  /*0ff0*/  F2I.U32.TRUNC.NTZ R62, R62 ;  /* 0x0000003e003e7305 */ /* 0x000ef0000020f000 */
[----:B------:R-:W4:Y:S01]  /*1000*/  F2I.U32.TRUNC.NTZ R63, R63 ;  /* 0x0000003f003f7305 */ /* 0x000f22000020f000 */
[----:B--2---:R-:W-:Y:S01]  /*1010*/  UISETP.NE.AND UP3, UPT, UR4, 0x1, UPT ;  /* 0x000000010400788c */ /* 0x004fe2000bf65270 */
[----:B---3--:R-:W-:-:S05]  /*1020*/  IADD3 R62, PT, PT, -R62, RZ, RZ ;  /* 0x000000ff3e3e7210 */ /* 0x008fca0007ffe1ff */
[----:B------:R-:W-:Y:S01]  /*1030*/  IMAD R62, R0, R62, R15 ;  /* 0x0000003e003e7224 */ /* 0x000fe200078e020f */
[----:B------:R-:W-:Y:S01]  /*1040*/  PRMT R0, RZ, 0x7610, R0 ;  /* 0x00007610ff007816 */ /* 0x000fe20000000000 */
[----:B----4-:R-:W-:-:S04]  /*1050*/  IMAD.MOV R63, RZ, RZ, -R63 ;  /* 0x000000ffff3f7224 */ /* 0x010fc800078e0a3f */
[----:B------:R-:W-:Y:S01]  /*1060*/  IMAD R63, R2, R63, R9 ;  /* 0x0000003f023f7224 */ /* 0x000fe200078e0209 */
[----:B-1----:R-:W-:Y:S06]  /*1070*/  BRA.U UP4, `(.L_x_17) ;  /* 0x0000000104247547 */ /* 0x002fec000b800000 */
[----:B------:R-:W-:Y:S01]  /*1080*/  ISETP.NE.AND P1, PT, R62, RZ, PT ;  /* 0x000000ff3e00720c */ /* 0x000fe20003f25270 */
[----:B------:R-:W-:Y:S01]  /*1090*/  IMAD.MOV.U32 R0, RZ, RZ, 0x3 ;  /* 0x00000003ff007424 */ /* 0x000fe200078e00ff */
[C---:B------:R-:W-:Y:S02]  /*10a0*/  LOP3.LUT R2, R63.reuse, 0xfffffffe, RZ, 0xc0, !PT ;  /* 0xfffffffe3f027812 */ /* 0x040fe400078ec0ff */
[----:B------:R-:W-:Y:S02]  /*10b0*/  ISETP.LT.U32.OR P1, PT, R63, 0x2, !P1 ;  /* 0x000000023f00780c */ /* 0x000fe40004f21470 */
[----:B------:R-:W-:Y:S02]  /*10c0*/  SHF.L.U32 R0, R0, R2, RZ ;  /* 0x0000000200007219 */ /* 0x000fe400000006ff */
[----:B------:R-:W-:Y:S02]  /*10d0*/  SEL R4, RZ, 0x1, !P1 ;  /* 0x00000001ff047807 */ /* 0x000fe40004800000 */
[----:B------:R-:W-:-:S05]  /*10e0*/  SEL R3, RZ, 0x2, !P1 ;  /* 0x00000002ff037807 */ /* 0x000fca0004800000 */
[----:B------:R-:W-:-:S05]  /*10f0*/  IMAD.IADD R3, R4, 0x1, R3 ;  /* 0x0000000104037824 */ /* 0x000fca00078e0203 */
[----:B------:R-:W-:Y:S02]  /*1100*/  PRMT R8, R3, 0x7610, R8 ;  /* 0x0000761003087816 */ /* 0x000fe40000000008 */
.L_x_17:
[----:B------:R-:W-:Y:S05]  /*1110*/  @!P0 BRA `(.L_x_18) ;  /* 0x0000000000b88947 */ /* 0x000fea0003800000 */
[----:B------:R-:W1:Y:S01]  /*1120*/  LDC.64 R4, c[0x0][0xb18] ;  /* 0x0002c600ff047b82 */ /* 0x000e620000000a00 */
[----:B------:R-:W-:-:S07]  /*1130*/  ISETP.NE.AND P0, PT, R13, 0x1, PT ;  /* 0x000000010d00780c */ /* 0x000fce0003f05270 */
[----:B------:R-:W2:Y:S08]  /*1140*/  LDC R16, c[0x0][0xb0c] ;  /* 0x0002c300ff107b82 */ /* 0x000eb00000000800 */
[----:B------:R-:W3:Y:S08]  /*1150*/  LDC R18, c[0x0][0x370] ;  /* 0x0000dc00ff127b82 */ /* 0x000ef00000000800 */
[----:B------:R-:W4:Y:S01]  /*1160*/  LDC R17, c[0x0][0x374] ;  /* 0x0000dd00ff117b82 */ /* 0x000f220000000800 */
[----:B-1----:R-:W-:-:S07]  /*1170*/  ISETP.NE.AND P1, PT, R4, 0x1, PT ;  /* 0x000000010400780c */ /* 0x002fce0003f25270 */
[----:B------:R-:W3:Y:S01]  /*1180*/  LDC.64 R6, c[0x0][0xb10] ;  /* 0x0002c400ff067b82 */ /* 0x000ee20000000a00 */
[----:B--2---:R-:W-:-:S07]  /*1190*/  ISETP.NE.AND P2, PT, R16, 0x1, PT ;  /* 0x000000011000780c */ /* 0x004fce0003f45270 */
[----:B------:R-:W1:Y:S08]  /*11a0*/  LDC R14, c[0x0][0xb20] ;  /* 0x0002c800ff0e7b82 */ /* 0x000e700000000800 */
[----:B------:R-:W2:Y:S01]  /*11b0*/  LDC.64 R2, c[0x0][0xb28] ;  /* 0x0002ca00ff027b82 */ /* 0x000ea20000000a00 */
[----:B----4-:R-:W-:-:S04]  /*11c0*/  IMAD.HI.U32 R19, R17, R5, RZ ;  /* 0x0000000511137227 */ /* 0x010fc800078e00ff */
[----:B------:R-:W-:-:S04]  /*11d0*/  IMAD.HI.U32 R5, R15, R5, RZ ;  /* 0x000000050f057227 */ /* 0x000fc800078e00ff */
[----:B---3--:R-:W-:-:S05]  /*11e0*/  IMAD.HI.U32 R20, R18, R6, RZ ;  /* 0x0000000612147227 */ /* 0x008fca00078e00ff */
[-C--:B------:R-:W-:Y:S01]  /*11f0*/  @P2 SHF.R.U32.HI R18, RZ, R7.reuse, R20 ;  /* 0x00000007ff122219 */ /* 0x080fe20000011614 */
[----:B------:R-:W-:Y:S01]  /*1200*/  IMAD.HI.U32 R20, R9, R6, RZ ;  /* 0x0000000609147227 */ /* 0x000fe200078e00ff */
[-C--:B-1----:R-:W-:Y:S02]  /*1210*/  @P1 SHF.R.U32.HI R17, RZ, R14.reuse, R19 ;  /* 0x0000000eff111219 */ /* 0x082fe40000011613 */
[----:B------:R-:W-:Y:S02]  /*1220*/  SHF.R.U32.HI R5, RZ, R14, R5 ;  /* 0x0000000eff057219 */ /* 0x000fe40000011605 */
[----:B------:R-:W-:Y:S02]  /*1230*/  SHF.R.U32.HI R20, RZ, R7, R20 ;  /* 0x00000007ff147219 */ /* 0x000fe40000011614 */
[----:B------:R-:W-:Y:S01]  /*1240*/  SEL R5, R15, R5, !P1 ;  /* 0x000000050f057207 */ /* 0x000fe20004800000 */
[----:B--2---:R-:W-:Y:S01]  /*1250*/  IMAD.HI.U32 R19, R17, R2, RZ ;  /* 0x0000000211137227 */ /* 0x004fe200078e00ff */
[----:B------:R-:W-:-:S03]  /*1260*/  SEL R14, R9, R20, !P2 ;  /* 0x00000014090e7207 */ /* 0x000fc60005000000 */
[----:B------:R-:W-:Y:S01]  /*1270*/  IMAD.HI.U32 R6, R18, R2, RZ ;  /* 0x0000000212067227 */ /* 0x000fe200078e00ff */
[----:B------:R-:W-:-:S04]  /*1280*/  @P0 SHF.R.U32.HI R17, RZ, R3, R19 ;  /* 0x00000003ff110219 */ /* 0x000fc80000011613 */
[----:B------:R-:W-:Y:S01]  /*1290*/  @P0 SHF.R.U32.HI R18, RZ, R3, R6 ;  /* 0x00000003ff120219 */ /* 0x000fe20000011606 */
[----:B------:R-:W-:-:S04]  /*12a0*/  IMAD R17, R17, R13, RZ ;  /* 0x0000000d11117224 */ /* 0x000fc800078e02ff */
[----:B------:R-:W-:Y:S01]  /*12b0*/  IMAD R6, R18, R13, RZ ;  /* 0x0000000d12067224 */ /* 0x000fe200078e02ff */
[----:B------:R-:W-:-:S04]  /*12c0*/  ISETP.GE.AND P1, PT, R5, R17, PT ;  /* 0x000000110500720c */ /* 0x000fc80003f26270 */
[----:B------:R-:W-:Y:S01]  /*12d0*/  ISETP.GE.OR P1, PT, R14, R6, P1 ;  /* 0x000000060e00720c */ /* 0x000fe20000f26670 */
[----:B------:R-:W-:-:S05]  /*12e0*/  IMAD.HI.U32 R6, R5, R2, RZ ;  /* 0x0000000205067227 */ /* 0x000fca00078e00ff */
[----:B------:R-:W-:-:S04]  /*12f0*/  SHF.R.U32.HI R6, RZ, R3, R6 ;  /* 0x00000003ff067219 */ /* 0x000fc80000011606 */
[----:B------:R-:W-:-:S03]  /*1300*/  SEL R6, R5, R6, !P0 ;  /* 0x0000000605067207 */ /* 0x000fc60004000000 */
[----:B------:R-:W-:Y:S01]  /*1310*/  @!P1 IMAD.HI.U32 R7, R14, R2, RZ ;  /* 0x000000020e079227 */ /* 0x000fe200078e00ff */
[----:B------:R-:W-:-:S04]  /*1320*/  IADD3 R2, PT, PT, -R6, RZ, RZ ;  /* 0x000000ff06027210 */ /* 0x000fc80007ffe1ff */
[----:B------:R-:W-:Y:S01]  /*1330*/  @!P1 SHF.R.U32.HI R3, RZ, R3, R7 ;  /* 0x00000003ff039219 */ /* 0x000fe20000011607 */
[----:B------:R-:W-:Y:S01]  /*1340*/  IMAD R2, R13, R2, R5 ;  /* 0x000000020d027224 */ /* 0x000fe200078e0205 */
[----:B------:R-:W-:Y:S02]  /*1350*/  IADD3 R7, PT, PT, -R5, RZ, RZ ;  /* 0x000000ff05077210 */ /* 0x000fe40007ffe1ff */
[----:B------:R-:W-:-:S03]  /*1360*/  @!P1 SEL R3, R14, R3, !P0 ;  /* 0x000000030e039207 */ /* 0x000fc60004000000 */
[----:B------:R-:W-:Y:S02]  /*1370*/  IMAD R7, R4, R7, R15 ;  /* 0x0000000704077224 */ /* 0x000fe400078e020f */
[--C-:B------:R-:W-:Y:S02]  /*1380*/  @!P1 IMAD.IADD R6, R6, 0x1, -R3.reuse ;  /* 0x0000000106069824 */ /* 0x100fe400078e0a03 */
[----:B------:R-:W-:Y:S01]  /*1390*/  @!P1 IMAD R3, R2, R18, R3 ;  /* 0x0000001202039224 */ /* 0x000fe200078e0203 */
[----:B------:R-:W-:Y:S01]  /*13a0*/  IADD3 R2, PT, PT, -R14, RZ, RZ ;  /* 0x000000ff0e027210 */ /* 0x000fe20007ffe1ff */
[----:B------:R-:W-:Y:S02]  /*13b0*/  @!P1 IMAD R5, R6, R13, R14 ;  /* 0x0000000d06059224 */ /* 0x000fe400078e020e */
[----:B------:R-:W-:Y:S02]  /*13c0*/  @!P1 IMAD.MOV.U32 R14, RZ, RZ, R3 ;  /* 0x000000ffff0e9224 */ /* 0x000fe400078e0003 */
[----:B------:R-:W-:-:S02]  /*13d0*/  IMAD R2, R16, R2, R9 ;  /* 0x0000000210027224 */ /* 0x000fc400078e0209 */
[----:B------:R-:W-:Y:S02]  /*13e0*/  IMAD R15, R5, R4, R7 ;  /* 0x00000004050f7224 */ /* 0x000fe400078e0207 */
[----:B------:R-:W-:Y:S02]  /*13f0*/  IMAD R14, R14, R16, R2 ;  /* 0x000000100e0e7224 */ /* 0x000fe400078e0202 */
.L_x_18:
[----:B------:R-:W-:Y:S05]  /*1400*/  BRA.U UP3, `(.L_x_19) ;  /* 0x0000000103407547 */ /* 0x000fea000b800000 */
[----:B------:R-:W1:Y:S08]  /*1410*/  LDC.64 R4, c[0x0][0xb10] ;  /* 0x0002c400ff047b82 */ /* 0x000e700000000a00 */
[----:B------:R-:W2:Y:S08]  /*1420*/  LDC.64 R2, c[0x0][0xb18] ;  /* 0x0002c600ff027b82 */ /* 0x000eb00000000a00 */
[----:B------:R-:W3:Y:S08]  /*1430*/  LDC R6, c[0x0][0xb20] ;  /* 0x0002c800ff067b82 */ /* 0x000ef00000000800 */
[----:B------:R-:W4:Y:S01]  /*1440*/  LDC R7, c[0x0][0xb0c] ;  /* 0x0002c300ff077b82 */ /* 0x000f220000000800 */
[----:B-1----:R-:W-:-:S05]  /*1450*/  IMAD.HI.U32 R4, R14, R4, RZ ;  /* 0x000000040e047227 */ /* 0x002fca00078e00ff */
[----:B------:R-:W-:Y:S01]  /*1460*/  SHF.R.U32.HI R4, RZ, R5, R4 ;  /* 0x00000005ff047219 */ /* 0x000fe20000011604 */
[----:B--2---:R-:W-:Y:S01]  /*1470*/  IMAD.HI.U32 R3, R15, R3, RZ ;  /* 0x000000030f037227 */ /* 0x004fe200078e00ff */
[----:B------:R-:W-:-:S04]  /*1480*/  ISETP.NE.AND P0, PT, R2, 0x1, PT ;  /* 0x000000010200780c */ /* 0x000fc80003f05270 */
[----:B---3--:R-:W-:-:S04]  /*1490*/  SHF.R.U32.HI R3, RZ, R6, R3 ;  /* 0x00000006ff037219 */ /* 0x008fc80000011603 */
[----:B------:R-:W-:Y:S02]  /*14a0*/  SEL R3, R15, R3, !P0 ;  /* 0x000000030f037207 */ /* 0x000fe40004000000 */
[----:B----4-:R-:W-:-:S04]  /*14b0*/  ISETP.NE.AND P1, PT, R7, 0x1, PT ;  /* 0x000000010700780c */ /* 0x010fc80003f25270 */
[----:B------:R-:W-:-:S05]  /*14c0*/  SEL R5, R14, R4, !P1 ;  /* 0x000000040e057207 */ /* 0x000fca0004800000 */
[----:B------:R-:W-:Y:S02]  /*14d0*/  IMAD.IADD R4, R3, 0x1, -R5 ;  /* 0x0000000103047824 */ /* 0x000fe400078e0a05 */
[----:B------:R-:W-:Y:S02]  /*14e0*/  IMAD.IADD R3, R5, 0x1, -R3 ;  /* 0x0000000105037824 */ /* 0x000fe400078e0a03 */
[----:B------:R-:W-:Y:S02]  /*14f0*/  IMAD R14, R4, R7, R14 ;  /* 0x00000007040e7224 */ /* 0x000fe400078e020e */
[----:B------:R-:W-:Y:S02]  /*1500*/  IMAD R15, R3, R2, R15 ;  /* 0x00000002030f7224 */ /* 0x000fe400078e020f */
.L_x_19:
[----:B------:R-:W-:Y:S05]  /*1510*/  BRA.U !UP1, `(.L_x_20) ;  /* 0x00000001090c7547 */ /* 0x000fea000b800000 */
[----:B------:R-:W-:Y:S01]  /*1520*/  UCGABAR_WAIT ;  /* 0x0000000000007dc7 */ /* 0x000fe20008000000 */
[----:B------:R-:W-:Y:S01]  /*1530*/  CCTL.IVALL ;  /* 0x00000000ff00798f */ /* 0x000fe20002000000 */
[----:B------:R-:W-:Y:S05]  /*1540*/  BRA `(.L_x_21) ;  /* 0x0000000000047947 */ /* 0x000fea0003800000 */
.L_x_20:
[----:B------:R-:W-:Y:S06]  /*1550*/  BAR.SYNC.DEFER_BLOCKING 0x0 ;  /* 0x0000000000007b1d */ /* 0x000fec0000010000 */
.L_x_21:
[----:B------:R-:W-:Y:S05]  /*1560*/  BRA.U UP2, `(.L_x_22) ;  /* 0x0000001502b87547 */ /* 0x000fea000b800000 */
[----:B------:R-:W1:Y:S01]  /*1570*/  LDCU UR6, c[0x0][0x38c] ;  /* 0x00007180ff0677ac */ /* 0x000e620008000800 */
[----:B------:R-:W2:Y:S01]  /*1580*/  LDC R8, c[0x0][0x370] ;  /* 0x0000dc00ff087b82 */ /* 0x000ea20000000800 */
[C---:B------:R-:W-:Y:S01]  /*1590*/  IMAD.SHL.U32 R19, R9.reuse, 0x20, RZ ;  /* 0x0000002009137824 */ /* 0x040fe200078e00ff */
[----:B------:R-:W-:Y:S01]  /*15a0*/  PLOP3.LUT P1, PT, PT, PT, UP5, 0x80, 0x8 ;  /* 0x000000000008781c */ /* 0x000fe20003f2f058 */
[----:B------:R-:W-:Y:S01]  /*15b0*/  UISETP.NE.AND UP1, UPT, UR10, URZ, UPT ;  /* 0x000000ff0a00728c */ /* 0x000fe2000bf25270 */
[----:B------:R-:W-:Y:S01]  /*15c0*/  ISETP.NE.AND P4, PT, R10, RZ, P5 ;  /* 0x000000ff0a00720c */ /* 0x000fe20002f85270 */
[----:B------:R-:W-:Y:S01]  /*15d0*/  IMAD.SHL.U32 R18, R9, 0x40, RZ ;  /* 0x0000004009127824 */ /* 0x000fe200078e00ff */
[----:B------:R-:W-:Y:S01]  /*15e0*/  PLOP3.LUT P1, PT, P1, PT, PT, 0x8, 0x80 ;  /* 0x000000000080781c */ /* 0x000fe20000f2e170 */
[----:B------:R-:W-:Y:S01]  /*15f0*/  IMAD.MOV.U32 R17, RZ, RZ, 0x1 ;  /* 0x00000001ff117424 */ /* 0x000fe200078e00ff */
[----:B------:R-:W3:Y:S01]  /*1600*/  LDC R0, c[0x0][0x374] ;  /* 0x0000dd00ff007b82 */ /* 0x000ee20000000800 */
[----:B------:R-:W-:Y:S01]  /*1610*/  IMAD.MOV.U32 R16, RZ, RZ, RZ ;  /* 0x000000ffff107224 */ /* 0x000fe200078e00ff */
[----:B------:R-:W-:Y:S01]  /*1620*/  CS2R R12, SRZ ;  /* 0x00000000000c7805 */ /* 0x000fe2000001ff00 */
[----:B------:R-:W-:Y:S01]  /*1630*/  IMAD.MOV.U32 R11, RZ, RZ, 0x1 ;  /* 0x00000001ff0b7424 */ /* 0x000fe200078e00ff */
[----:B------:R-:W-:Y:S01]  /*1640*/  LOP3.LUT R19, R19, 0x20, RZ, 0xc0, !PT ;  /* 0x0000002013137812 */ /* 0x000fe200078ec0ff */
[----:B------:R-:W4:Y:S01]  /*1650*/  LDCU.64 UR38, c[0x0][0x348] ;  /* 0x00006900ff2677ac */ /* 0x000f220008000a00 */
[----:B-1----:R-:W-:-:S02]  /*1660*/  UIADD3 UR5, UPT, UPT, UR6, 0x7f, URZ ;  /* 0x0000007f06057890 */ /* 0x002fc4000fffe0ff */
[----:B------:R-:W-:Y:S02]  /*1670*/  UIADD3 UR61, UPT, UPT, UR6, 0xfe, URZ ;  /* 0x000000fe063d7890 */ /* 0x000fe4000fffe0ff */
[----:B------:R-:W-:Y:S02]  /*1680*/  USHF.R.S32.HI UR4, URZ, 0x1f, UR5 ;  /* 0x0000001fff047899 */ /* 0x000fe40008011405 */
[----:B------:R-:W-:Y:S02]  /*1690*/  USEL UR37, UR37, 0x2, UP1 ;  /* 0x0000000225257887 */ /* 0x000fe40008800000 */
[----:B------:R-:W-:Y:S01]  /*16a0*/  ULEA.HI UR4, UR4, UR5, URZ, 0x7 ;  /* 0x0000000504047291 */ /* 0x000fe2000f8f38ff */
[----:B------:R-:W-:-:S03]  /*16b0*/  UMOV UR23, URZ ;  /* 0x000000ff00177c82 */ /* 0x000fc60008000000 */
[----:B------:R-:W-:Y:S02]  /*16c0*/  USHF.R.S32.HI UR53, URZ, 0x7, UR4 ;  /* 0x00000007ff357899 */ /* 0x000fe40008011404 */
[----:B------:R-:W-:Y:S02]  /*16d0*/  UIADD3 UR4, UPT, UPT, UR6, -0x1, URZ ;  /* 0xffffffff06047890 */ /* 0x000fe4000fffe0ff */
[----:B------:R-:W-:Y:S02]  /*16e0*/  UISETP.LT.U32.AND UP0, UPT, UR53, 0x3, UPT ;  /* 0x000000033500788c */ /* 0x000fe4000bf01070 */
[----:B------:R-:W-:Y:S02]  /*16f0*/  UISETP.GE.U32.AND UP2, UPT, UR4, -0xff, UPT ;  /* 0xffffff010400788c */ /* 0x000fe4000bf46070 */
[----:B------:R-:W-:-:S04]  /*1700*/  USEL UR46, UR53, 0x3, UP0 ;  /* 0x00000003352e7887 */ /* 0x000fc80008000000 */
[----:B------:R-:W-:Y:S02]  /*1710*/  UIADD3 UR4, UPT, UPT, UR46, -0x1, URZ ;  /* 0xffffffff2e047890 */ /* 0x000fe4000fffe0ff */
[----:B------:R-:W-:-:S03]  /*1720*/  UIADD3 UR55, UPT, UPT, UR53, -UR46, URZ ;  /* 0x8000002e35377290 */ /* 0x000fc6000fffe0ff */
[----:B------:R-:W-:-:S04]  /*1730*/  @UP2 UIADD3 UR4, UPT, UPT, UR46, URZ, URZ ;  /* 0x000000ff2e042290 */ /* 0x000fc8000fffe0ff */
[----:B------:R-:W-:Y:S02]  /*1740*/  UIADD3 UR45, UPT, UPT, UR4, 0x1, URZ ;  /* 0x00000001042d7890 */ /* 0x000fe4000fffe0ff */
[----:B--2-4-:R-:W-:-:S12]  /*1750*/  UIADD3 UR54, UPT, UPT, -UR4, URZ, URZ ;  /* 0x000000ff04367290 */ /* 0x014fd8000fffe1ff */
.L_x_46:
[----:B------:R-:W-:Y:S01]  /*1760*/  UISETP.NE.AND UP0, UPT, UR47, URZ, UPT ;  /* 0x000000ff2f00728c */ /* 0x000fe2000bf05270 */
[----:B------:R-:W1:Y:S08]  /*1770*/  S2UR UR47, SR_CgaCtaId ;  /* 0x00000000002f79c3 */ /* 0x000e700000008800 */
[----:B------:R-:W-:Y:S05]  /*1780*/  BRA.U UP0, `(.L_x_23) ;  /* 0x0000000100347547 */ /* 0x000fea000b800000 */
[----:B------:R-:W2:Y:S01]  /*1790*/  S2R R2, SR_CgaCtaId ;  /* 0x0000000000027919 */ /* 0x000ea20000008800 */
[----:B------:R-:W-:-:S04]  /*17a0*/  MOV R3, 0x400 ;  /* 0x0000040000037802 */ /* 0x000fc80000000f00 */
[----:B--2---:R-:W-:Y:S02]  /*17b0*/  LEA R2, R2, R3, 0x18 ;  /* 0x0000000302027211 */ /* 0x004fe400078ec0ff */
[----:B------:R-:W-:-:S03]  /*17c0*/  SHF.L.U32 R3, R11, 0x1f, RZ ;  /* 0x0000001f0b037819 */ /* 0x000fc600000006ff */
[----:B------:R-:W-:-:S04]  /*17d0*/  IMAD R2, R12, 0x8, R2 ;  /* 0x000000080c027824 */ /* 0x000fc800078e0202 */
[----:B------:R-:W2:Y:S02]  /*17e0*/  SYNCS.PHASECHK.TRANS64.TRYWAIT P0, [R2+URZ+0xe0], R3 ;  /* 0x0000e003020075a7 */ /* 0x000ea400080011ff */
[----:B--2---:R-:W-:Y:S05]  /*17f0*/  @!P0 BRA `(.L_x_24) ;  /* 0x00000068007c8947 */ /* 0x004fea0003800000 */
.L_x_136:
[----:B------:R-:W-:Y:S01]  /*1800*/  VIADD R12, R12, 0x1 ;  /* 0x000000010c0c7836 */ /* 0x000fe20000000000 */
[----:B------:R2:W-:Y:S04]  /*1810*/  SYNCS.ARRIVE.TRANS64.A1T0 RZ, [R2+URZ+0xd0], RZ ;  /* 0x0000d0ff02ff79a7 */ /* 0x0005e800081000ff */
[----:B------:R-:W-:-:S04]  /*1820*/  ISETP.NE.AND P0, PT, R12, 0x2, PT ;  /* 0x000000020c00780c */ /* 0x000fc80003f05270 */
[----:B------:R-:W-:Y:S02]  /*1830*/  SEL R12, R12, RZ, P0 ;  /* 0x000000ff0c0c7207 */ /* 0x000fe40000000000 */
[----:B--2---:R-:W-:-:S04]  /*1840*/  SEL R2, RZ, 0x1, P0 ;  /* 0x00000001ff027807 */ /* 0x004fc80000000000 */
[----:B------:R-:W-:-:S07]  /*1850*/  LOP3.LUT R11, R11, R2, RZ, 0x3c, !PT ;  /* 0x000000020b0b7212 */ /* 0x000fce00078e3cff */
.L_x_23:
[----:B------:R-:W-:Y:S01]  /*1860*/  UMOV UR21, 0x400 ;  /* 0x0000040000157882 */ /* 0x000fe20000000000 */
[----:B------:R-:W-:Y:S01]  /*1870*/  SHF.L.U32 R2, R17, 0x1f, RZ ;  /* 0x0000001f11027819 */ /* 0x000fe200000006ff */
[----:B-1----:R-:W-:Y:S01]  /*1880*/  ULEA UR21, UR47, UR21, 0x18 ;  /* 0x000000152f157291 */ /* 0x002fe2000f8ec0ff */
[----:B------:R-:W-:Y:S01]  /*1890*/  R2UR UR5, R15 ;  /* 0x000000000f0572ca */ /* 0x000fe200000e0000 */
[----:B------:R-:W-:Y:S01]  /*18a0*/  UISETP.GE.U32.AND UP0, UPT, UR61, 0xff, UPT ;  /* 0x000000ff3d00788c */ /* 0x000fe2000bf06070 */
[----:B------:R-:W-:Y:S01]  /*18b0*/  R2UR UR59, R18 ;  /* 0x00000000123b72ca */ /* 0x000fe200000e0000 */
[----:B------:R-:W-:Y:S01]  /*18c0*/  ULEA UR4, UR23, UR21, 0x3 ;  /* 0x0000001517047291 */ /* 0x000fe2000f8e18ff */
[----:B------:R-:W-:Y:S01]  /*18d0*/  R2UR UR27, R19 ;  /* 0x00000000131b72ca */ /* 0x000fe200000e0000 */
[----:B------:R-:W-:-:S07]  /*18e0*/  UMOV UR22, URZ ;  /* 0x000000ff00167c82 */ /* 0x000fce0008000000 */
[----:B------:R1:W2:Y:S05]  /*18f0*/  SYNCS.PHASECHK.TRANS64.TRYWAIT P2, [UR4+0x18], R2 ;  /* 0x00001802ff0075a7 */ /* 0x0002aa0008041104 */
[----:B------:R-:W-:Y:S01]  /*1900*/  ULEA UR27, UR5, UR27, 0x6 ;  /* 0x0000001b051b7291 */ /* 0x000fe2000f8e30ff */
[----:B-1----:R-:W-:-:S05]  /*1910*/  LEA.HI R2, R14, R14, RZ, 0x1 ;  /* 0x0000000e0e027211 */ /* 0x002fca00078f08ff */
[----:B------:R-:W-:-:S05]  /*1920*/  IMAD.SHL.U32 R2, R2, 0x40, RZ ;  /* 0x0000004002027824 */ /* 0x000fca00078e00ff */
[----:B------:R-:W-:-:S04]  /*1930*/  LOP3.LUT R2, R2, 0xffffff80, RZ, 0xc0, !PT ;  /* 0xffffff8002027812 */ /* 0x000fc800078ec0ff */
[----:B------:R-:W-:-:S13]  /*1940*/  R2UR UR4, R2 ;  /* 0x00000000020472ca */ /* 0x000fda00000e0000 */
[----:B------:R-:W-:Y:S01]  /*1950*/  ULOP3.LUT UR59, UR4, 0x40, UR59, 0xf8, !UPT ;  /* 0x00000040043b7892 */ /* 0x000fe2000f8ef83b */
[----:B------:R-:W-:Y:S11]  /*1960*/  BRA.U !UP0, `(.L_x_25) ;  /* 0x0000000508587547 */ /* 0x000ff6000b800000 */
[----:B------:R-:W-:Y:S01]  /*1970*/  UMOV UR29, UR54 ;  /* 0x00000036001d7c82 */ /* 0x000fe20008000000 */
[----:B------:R-:W-:Y:S01]  /*1980*/  UMOV UR6, UR23 ;  /* 0x0000001700067c82 */ /* 0x000fe20008000000 */
[----:B------:R-:W-:-:S05]  /*1990*/  UMOV UR42, 0x40 ;  /* 0x00000040002a7882 */ /* 0x000fca0000000000 */
.L_x_33:
[----:B------:R-:W-:Y:S01]  /*19a0*/  ULEA UR7, UR6, UR21, 0x3 ;  /* 0x0000001506077291 */ /* 0x000fe2000f8e18ff */
[----:B--2---:R-:W-:Y:S01]  /*19b0*/  @P5 MOV R3, 0x18000 ;  /* 0x0001800000035802 */ /* 0x004fe20000000f00 */
[----:B-12-4-:R-:W-:Y:S10]  /*19c0*/  @P2 BRA `(.L_x_26) ;  /* 0x00000000000c2947 */ /* 0x016ff40003800000 */
[----:B------:R-:W-:-:S04]  /*19d0*/  SHF.L.U32 R4, R17, 0x1f, RZ ;  /* 0x0000001f11047819 */ /* 0x000fc800000006ff */
[----:B------:R-:W1:Y:S02]  /*19e0*/  SYNCS.PHASECHK.TRANS64.TRYWAIT P0, [UR7+0x18], R4 ;  /* 0x00001804ff0075a7 */ /* 0x000e640008001107 */
[----:B-1----:R-:W-:Y:S05]  /*19f0*/  @!P0 BRA `(.L_x_27) ;  /* 0x0000006800108947 */ /* 0x002fea0003800000 */
.L_x_26:
[----:B------:R2:W-:Y:S01]  /*1a00*/  @P5 SYNCS.ARRIVE.TRANS64 RZ, [UR7], R3 ;  /* 0x00000003ffff59a7 */ /* 0x0005e20008000007 */
[----:B------:R-:W-:Y:S02]  /*1a10*/  ULOP3.LUT UR4, UR37, 0x2, URZ, 0xfc, !UPT ;  /* 0x0000000225047892 */ /* 0x000fe4000f8efcff */
[----:B------:R-:W-:Y:S02]  /*1a20*/  UIADD3 UR29, UPT, UPT, UR29, 0x1, URZ ;  /* 0x000000011d1d7890 */ /* 0x000fe4000fffe0ff */
[----:B------:R-:W-:Y:S02]  /*1a30*/  UISETP.NE.AND UP0, UPT, UR4, 0x2, UPT ;  /* 0x000000020400788c */ /* 0x000fe4000bf05270 */
[----:B------:R-:W-:-:S07]  /*1a40*/  UISETP.NE.AND UP2, UPT, UR29, 0x1, UPT ;  /* 0x000000011d00788c */ /* 0x000fce000bf45270 */
[----:B------:R-:W-:Y:S05]  /*1a50*/  BRA.U UP0, `(.L_x_28) ;  /* 0x0000000100047547 */ /* 0x000fea000b800000 */
[----:B------:R-:W-:Y:S05]  /*1a60*/  BPT.TRAP 0x1 ;  /* 0x000000040000795c */ /* 0x000fea0000300000 */
.L_x_28:
[----:B------:R-:W-:Y:S04]  /*1a70*/  BSSY.RECONVERGENT B0, `(.L_x_29) ;  /* 0x0000003000007945 */ /* 0x000fe80003800200 */
[----:B------:R-:W-:Y:S05]  /*1a80*/  @!P4 BRA `(.L_x_30) ;  /* 0x000000000004c947 */ /* 0x000fea0003800000 */
[----:B------:R-:W-:Y:S05]  /*1a90*/  BPT.TRAP 0x1 ;  /* 0x000000040000795c */ /* 0x000fea0000300000 */
.L_x_30:
[----:B------:R-:W-:Y:S05]  /*1aa0*/  BSYNC.RECONVERGENT B0 ;  /* 0x0000000000007941 */ /* 0x000fea0003800200 */
.L_x_29:
[----:B------:R-:W-:Y:S01]  /*1ab0*/  UIADD3 UR4, UPT, UPT, UR6, 0x1, URZ ;  /* 0x0000000106047890 */ /* 0x000fe2000fffe0ff */
[----:B------:R-:W-:Y:S01]  /*1ac0*/  BSSY.RECONVERGENT B0, `(.L_x_31) ;  /* 0x000003c000007945 */ /* 0x000fe20003800200 */
[----:B------:R-:W-:Y:S02]  /*1ad0*/  ELECT P0, URZ, PT ;  /* 0x0000000000ff782f */ /* 0x000fe40003800000 */
[----:B------:R-:W-:-:S04]  /*1ae0*/  UISETP.NE.AND UP0, UPT, UR4, 0x3, UPT ;  /* 0x000000030400788c */ /* 0x000fc8000bf05270 */
[----:B------:R-:W-:Y:S02]  /*1af0*/  USEL UR5, URZ, 0x1, UP0 ;  /* 0x00000001ff057887 */ /* 0x000fe40008000000 */
[----:B------:R-:W-:-:S04]  /*1b00*/  USEL UR23, UR4, URZ, UP0 ;  /* 0x000000ff04177287 */ /* 0x000fc80008000000 */
[----:B------:R-:W-:Y:S01]  /*1b10*/  ULEA UR4, UR23, UR21, 0x3 ;  /* 0x0000001517047291 */ /* 0x000fe2000f8e18ff */
[----:B------:R-:W-:-:S04]  /*1b20*/  LOP3.LUT R17, R17, UR5, RZ, 0x3c, !PT ;  /* 0x0000000511117c12 */ /* 0x000fc8000f8e3cff */
[----:B-1----:R-:W-:-:S04]  /*1b30*/  SHF.L.U32 R2, R17, 0x1f, RZ ;  /* 0x0000001f11027819 */ /* 0x002fc800000006ff */
[----:B------:R1:W4:Y:S01]  /*1b40*/  SYNCS.PHASECHK.TRANS64.TRYWAIT P2, [UR4+0x18], R2 ;  /* 0x00001802ff0075a7 */ /* 0x0003220008041104 */
[----:B------:R-:W-:Y:S05]  /*1b50*/  @!P0 BRA `(.L_x_32) ;  /* 0x0000000000c88947 */ /* 0x000fea0003800000 */
[----:B------:R-:W-:Y:S02]  /*1b60*/  ULEA UR32, UR6, UR21, 0xf ;  /* 0x0000001506207291 */ /* 0x000fe4000f8e78ff */
[----:B------:R-:W-:Y:S02]  /*1b70*/  UIADD3 UR4, UP1, UPT, UR38, 0x80, URZ ;  /* 0x0000008026047890 */ /* 0x000fe4000ff3e0ff */
[----:B------:R-:W-:Y:S02]  /*1b80*/  ULEA UR13, UR6, UR21, 0xe ;  /* 0x00000015060d7291 */ /* 0x000fe4000f8e70ff */
[----:B------:R-:W-:Y:S02]  /*1b90*/  UIADD3 UR14, UP0, UPT, UR38, 0x180, URZ ;  /* 0x00000180260e7890 */ /* 0x000fe4000ff1e0ff */
[----:B------:R-:W-:Y:S02]  /*1ba0*/  UIADD3 UR58, UPT, UPT, UR42, -0x40, URZ ;  /* 0xffffffc02a3a7890 */ /* 0x000fe4000fffe0ff */
[----:B------:R-:W-:-:S02]  /*1bb0*/  ULOP3.LUT UR57, UR7, 0xfefffff8, URZ, 0xc0, !UPT ;  /* 0xfefffff807397892 */ /* 0x000fc4000f8ec0ff */
[----:B------:R-:W-:Y:S02]  /*1bc0*/  UIADD3.X UR5, UPT, UPT, URZ, UR39, URZ, UP1, !UPT ;  /* 0x00000027ff057290 */ /* 0x000fe40008ffe4ff */
[----:B------:R-:W-:Y:S02]  /*1bd0*/  UIADD3 UR56, UPT, UPT, UR32, 0x6400, URZ ;  /* 0x0000640020387890 */ /* 0x000fe4000fffe0ff */
[----:B------:R-:W-:Y:S02]  /*1be0*/  UIADD3 UR50, UPT, UPT, UR42, -0x20, URZ ;  /* 0xffffffe02a327890 */ /* 0x000fe4000fffe0ff */
[----:B------:R-:W-:Y:S02]  /*1bf0*/  UIADD3 UR48, UPT, UPT, UR32, 0x8400, URZ ;  /* 0x0000840020307890 */ /* 0x000fe4000fffe0ff */
[----:B------:R-:W-:Y:S02]  /*1c00*/  UIADD3 UR40, UPT, UPT, UR32, 0xa400, URZ ;  /* 0x0000a40020287890 */ /* 0x000fe4000fffe0ff */
[----:B------:R-:W-:-:S02]  /*1c10*/  UIADD3 UR34, UPT, UPT, UR42, 0x20, URZ ;  /* 0x000000202a227890 */ /* 0x000fc4000fffe0ff */
[----:B------:R-:W-:Y:S02]  /*1c20*/  UIADD3 UR32, UPT, UPT, UR32, 0xc400, URZ ;  /* 0x0000c40020207890 */ /* 0x000fe4000fffe0ff */
[----:B------:R-:W-:Y:S02]  /*1c30*/  UIADD3.X UR15, UPT, UPT, URZ, UR39, URZ, UP0, !UPT ;  /* 0x00000027ff0f7290 */ /* 0x000fe400087fe4ff */
[----:B------:R-:W-:Y:S02]  /*1c40*/  UIADD3 UR24, UPT, UPT, UR13, 0x1e400, URZ ;  /* 0x0001e4000d187890 */ /* 0x000fe4000fffe0ff */
[----:B------:R-:W-:Y:S01]  /*1c50*/  UIADD3 UR8, UPT, UPT, UR13, 0x1f400, URZ ;  /* 0x0001f4000d087890 */ /* 0x000fe2000fffe0ff */
[----:B------:R-:W-:Y:S01]  /*1c60*/  UMOV UR30, 0x0 ;  /* 0x00000000001e7882 */ /* 0x000fe20000000000 */
[----:B------:R-:W-:Y:S01]  /*1c70*/  UMOV UR31, 0x10000000 ;  /* 0x10000000001f7882 */ /* 0x000fe20000000000 */
[----:B------:R-:W-:Y:S01]  /*1c80*/  UMOV UR51, UR59 ;  /* 0x0000003b00337c82 */ /* 0x000fe20008000000 */
[----:B------:R-:W-:Y:S01]  /*1c90*/  UMOV UR52, UR60 ;  /* 0x0000003c00347c82 */ /* 0x000fe20008000000 */
[----:B------:R-:W-:Y:S01]  /*1ca0*/  UMOV UR49, UR57 ;  /* 0x0000003900317c82 */ /* 0x000fe20008000000 */
[----:B------:R-:W-:Y:S01]  /*1cb0*/  UMOV UR43, UR59 ;  /* 0x0000003b002b7c82 */ /* 0x000fe20008000000 */
[----:B------:R-:W-:Y:S01]  /*1cc0*/  UMOV UR44, UR60 ;  /* 0x0000003c002c7c82 */ /* 0x000fe20008000000 */
[----:B------:R-:W-:Y:S01]  /*1cd0*/  UMOV UR41, UR57 ;  /* 0x0000003900297c82 */ /* 0x000fe20008000000 */
[----:B------:R-:W-:Y:S01]  /*1ce0*/  UTMALDG.3D.2CTA [UR56], [UR4], desc[UR30] ;  /* 0x00001e38040075b4 */ /* 0x000fe20008211000 */
[----:B------:R-:W-:Y:S01]  /*1cf0*/  UMOV UR35, UR59 ;  /* 0x0000003b00237c82 */ /* 0x000fe20008000000 */
        /* <DEDUP_REMOVED lines=10> */
[----:B------:R-:W-:Y:S01]  /*1da0*/  UIADD3 UR16, UPT, UPT, UR13, 0x20400, URZ ;  /* 0x000204000d107890 */ /* 0x000fe2000fffe0ff */
[----:B------:R-:W-:Y:S01]  /*1db0*/  UMOV UR18, UR42 ;  /* 0x0000002a00127c82 */ /* 0x000fe20008000000 */
[----:B------:R-:W-:Y:S01]  /*1dc0*/  UMOV UR19, UR27 ;  /* 0x0000001b00137c82 */ /* 0x000fe20008000000 */
[----:B------:R-:W-:Y:S01]  /*1dd0*/  UTMALDG.3D.2CTA [UR40], [UR4], desc[UR30] ;  /* 0x00001e28040075b4 */ /* 0x000fe20008211000 */
[----:B------:R-:W-:Y:S01]  /*1de0*/  UMOV UR20, UR60 ;  /* 0x0000003c00147c82 */ /* 0x000fe20008000000 */
[----:B------:R-:W-:Y:S01]  /*1df0*/  UMOV UR17, UR57 ;  /* 0x0000003900117c82 */ /* 0x000fe20008000000 */
[----:B------:R-:W-:Y:S01]  /*1e00*/  UTMALDG.3D.2CTA [UR32], [UR4], desc[UR30] ;  /* 0x00001e20040075b4 */ /* 0x000fe20008211000 */
[----:B------:R-:W-:Y:S01]  /*1e10*/  UTMALDG.3D.2CTA [UR24], [UR14], desc[UR30] ;  /* 0x00001e180e0075b4 */ /* 0x000fe20008211000 */
[----:B------:R2:W-:Y:S01]  /*1e20*/  UTMALDG.3D.2CTA [UR8], [UR14], desc[UR30] ;  /* 0x00001e080e0075b4 */ /* 0x0005e20008211000 */
[----:B------:R1:W-:Y:S01]  /*1e30*/  UTMALDG.3D.2CTA [UR16], [UR14], desc[UR30] ;  /* 0x00001e100e0075b4 */ /* 0x0003e20008211000 */
[----:B--2---:R-:W-:Y:S01]  /*1e40*/  UIADD3 UR8, UPT, UPT, UR13, 0x21400, URZ ;  /* 0x000214000d087890 */ /* 0x004fe2000fffe0ff */
[----:B------:R-:W-:-:S08]  /*1e50*/  UMOV UR10, UR34 ;  /* 0x00000022000a7c82 */ /* 0x000fd00008000000 */
[----:B------:R1:W-:Y:S02]  /*1e60*/  UTMALDG.3D.2CTA [UR8], [UR14], desc[UR30] ;  /* 0x00001e080e0075b4 */ /* 0x0003e40008211000 */
[----:B-1----:R-:W-:Y:S01]  /*1e70*/  NOP ;  /* 0x0000000000007918 */ /* 0x002fe20000000000 */
.L_x_32:
[----:B------:R-:W-:Y:S05]  /*1e80*/  BSYNC.RECONVERGENT B0 ;  /* 0x0000000000007941 */ /* 0x000fea0003800200 */
.L_x_31:
[----:B------:R-:W-:Y:S01]  /*1e90*/  UIADD3 UR42, UPT, UPT, UR42, 0x80, URZ ;  /* 0x000000802a2a7890 */ /* 0x000fe2000fffe0ff */
[----:B------:R-:W-:Y:S01]  /*1ea0*/  UMOV UR6, UR23 ;  /* 0x0000001700067c82 */ /* 0x000fe20008000000 */
[----:B------:R-:W-:Y:S01]  /*1eb0*/  UMOV UR22, UR45 ;  /* 0x0000002d00167c82 */ /* 0x000fe20008000000 */
[----:B------:R-:W-:Y:S09]  /*1ec0*/  BRA.U UP2, `(.L_x_33) ;  /* 0xfffffff902b47547 */ /* 0x000ff2000b83ffff */
.L_x_25:
[----:B------:R-:W-:Y:S01]  /*1ed0*/  ULEA UR4, UR23, UR21, 0x3 ;  /* 0x0000001517047291 */ /* 0x000fe2000f8e18ff */
[----:B-1----:R-:W-:Y:S01]  /*1ee0*/  SHF.L.U32 R2, R17, 0x1f, RZ ;  /* 0x0000001f11027819 */ /* 0x002fe200000006ff */
[----:B------:R-:W-:Y:S01]  /*1ef0*/  @!P1 SYNCS.ARRIVE.TRANS64.A1T0 RZ, [UR21+0x68], RZ ;  /* 0x000068ffffff99a7 */ /* 0x000fe20008100015 */
[----:B------:R-:W-:-:S06]  /*1f00*/  UISETP.GT.AND UP0, UPT, UR53, UR46, UPT ;  /* 0x0000002e3500728c */ /* 0x000fcc000bf04270 */
[----:B------:R1:W1:Y:S03]  /*1f10*/  SYNCS.PHASECHK.TRANS64.TRYWAIT P1, [UR4+0x18], R2 ;  /* 0x00001802ff0075a7 */ /* 0x0002660008021104 */
[----:B------:R-:W-:Y:S05]  /*1f20*/  BRA.U !UP0, `(.L_x_34) ;  /* 0x0000000508507547 */ /* 0x000fea000b800000 */
[----:B------:R-:W-:Y:S01]  /*1f30*/  UIADD3 UR29, UPT, UPT, UR55, UR22, URZ ;  /* 0x00000016371d7290 */ /* 0x000fe2000fffe0ff */
[----:B------:R-:W-:-:S11]  /*1f40*/  UMOV UR6, UR23 ;  /* 0x0000001700067c82 */ /* 0x000fd60008000000 */
.L_x_42:
[----:B------:R-:W-:Y:S01]  /*1f50*/  ULEA UR7, UR6, UR21, 0x3 ;  /* 0x0000001506077291 */ /* 0x000fe2000f8e18ff */
[----:B--2---:R-:W-:Y:S01]  /*1f60*/  @P5 MOV R3, 0x18000 ;  /* 0x0001800000035802 */ /* 0x004fe20000000f00 */
[----:B-1----:R-:W-:Y:S10]  /*1f70*/  @P1 BRA `(.L_x_35) ;  /* 0x00000000000c1947 */ /* 0x002ff40003800000 */
[----:B------:R-:W-:-:S04]  /*1f80*/  SHF.L.U32 R4, R17, 0x1f, RZ ;  /* 0x0000001f11047819 */ /* 0x000fc800000006ff */
[----:B------:R-:W1:Y:S02]  /*1f90*/  SYNCS.PHASECHK.TRANS64.TRYWAIT P0, [UR7+0x18], R4 ;  /* 0x00001804ff0075a7 */ /* 0x000e640008001107 */
[----:B-1----:R-:W-:Y:S05]  /*1fa0*/  @!P0 BRA `(.L_x_36) ;  /* 0x0000006000bc8947 */ /* 0x002fea0003800000 */
.L_x_35:
[----:B------:R2:W-:Y:S01]  /*1fb0*/  @P5 SYNCS.ARRIVE.TRANS64 RZ, [UR7], R3 ;  /* 0x00000003ffff59a7 */ /* 0x0005e20008000007 */
[----:B------:R-:W-:-:S04]  /*1fc0*/  ULOP3.LUT UR4, UR37, 0x2, URZ, 0xfc, !UPT ;  /* 0x0000000225047892 */ /* 0x000fc8000f8efcff */
[----:B------:R-:W-:-:S09]  /*1fd0*/  UISETP.NE.AND UP0, UPT, UR4, 0x2, UPT ;  /* 0x000000020400788c */ /* 0x000fd2000bf05270 */
[----:B------:R-:W-:Y:S05]  /*1fe0*/  BRA.U UP0, `(.L_x_37) ;  /* 0x0000000100047547 */ /* 0x000fea000b800000 */
[----:B------:R-:W-:Y:S05]  /*1ff0*/  BPT.TRAP 0x1 ;  /* 0x000000040000795c */ /* 0x000fea0000300000 */
.L_x_37:
[----:B------:R-:W-:Y:S04]  /*2000*/  BSSY.RECONVERGENT B0, `(.L_x_38) ;  /* 0x0000003000007945 */ /* 0x000fe80003800200 */
[----:B------:R-:W-:Y:S05]  /*2010*/  @!P4 BRA `(.L_x_39) ;  /* 0x000000000004c947 */ /* 0x000fea0003800000 */
[----:B------:R-:W-:Y:S05]  /*2020*/  BPT.TRAP 0x1 ;  /* 0x000000040000795c */ /* 0x000fea0000300000 */
.L_x_39:
[----:B------:R-:W-:Y:S05]  /*2030*/  BSYNC.RECONVERGENT B0 ;  /* 0x0000000000007941 */ /* 0x000fea0003800200 */
.L_x_38:
        /* <DEDUP_REMOVED lines=9> */
[----:B------:R1:W1:Y:S01]  /*20d0*/  SYNCS.PHASECHK.TRANS64.TRYWAIT P1, [UR4+0x18], R2 ;  /* 0x00001802ff0075a7 */ /* 0x0002620008021104 */
[----:B------:R-:W-:Y:S05]  /*20e0*/  @!P0 BRA `(.L_x_41) ;  /* 0x0000000000cc8947 */ /* 0x000fea0003800000 */
[----:B------:R-:W-:Y:S02]  /*20f0*/  ULEA UR32, UR6, UR21, 0xf ;  /* 0x0000001506207291 */ /* 0x000fe4000f8e78ff */
[----:B------:R-:W-:Y:S02]  /*2100*/  UIADD3 UR4, UP1, UPT, UR38, 0x80, URZ ;  /* 0x0000008026047890 */ /* 0x000fe4000ff3e0ff */
[----:B------:R-:W-:Y:S02]  /*2110*/  USHF.L.U32 UR58, UR22, 0x7, URZ ;  /* 0x00000007163a7899 */ /* 0x000fe400080006ff */
[----:B------:R-:W-:Y:S02]  /*2120*/  ULEA UR13, UR6, UR21, 0xe ;  /* 0x00000015060d7291 */ /* 0x000fe4000f8e70ff */
[----:B------:R-:W-:Y:S02]  /*2130*/  UIADD3 UR14, UP0, UPT, UR38, 0x180, URZ ;  /* 0x00000180260e7890 */ /* 0x000fe4000ff1e0ff */
[----:B------:R-:W-:-:S02]  /*2140*/  ULOP3.LUT UR57, UR7, 0xfefffff8, URZ, 0xc0, !UPT ;  /* 0xfefffff807397892 */ /* 0x000fc4000f8ec0ff */
[----:B------:R-:W-:Y:S02]  /*2150*/  UIADD3.X UR5, UPT, UPT, URZ, UR39, URZ, UP1, !UPT ;  /* 0x00000027ff057290 */ /* 0x000fe40008ffe4ff */
[----:B------:R-:W-:Y:S02]  /*2160*/  UIADD3 UR56, UPT, UPT, UR32, 0x6400, URZ ;  /* 0x0000640020387890 */ /* 0x000fe4000fffe0ff */
[----:B------:R-:W-:Y:S02]  /*2170*/  UIADD3 UR50, UPT, UPT, UR58, 0x20, URZ ;  /* 0x000000203a327890 */ /* 0x000fe4000fffe0ff */
[----:B------:R-:W-:Y:S02]  /*2180*/  UIADD3 UR48, UPT, UPT, UR32, 0x8400, URZ ;  /* 0x0000840020307890 */ /* 0x000fe4000fffe0ff */
[----:B------:R-:W-:Y:S02]  /*2190*/  UIADD3 UR42, UPT, UPT, UR58, 0x40, URZ ;  /* 0x000000403a2a7890 */ /* 0x000fe4000fffe0ff */
[----:B------:R-:W-:-:S02]  /*21a0*/  UIADD3 UR40, UPT, UPT, UR32, 0xa400, URZ ;  /* 0x0000a40020287890 */ /* 0x000fc4000fffe0ff */
[----:B------:R-:W-:Y:S02]  /*21b0*/  UIADD3 UR34, UPT, UPT, UR58, 0x60, URZ ;  /* 0x000000603a227890 */ /* 0x000fe4000fffe0ff */
        /* <DEDUP_REMOVED lines=37> */
[----:B--2---:R-:W-:Y:S01]  /*2410*/  NOP ;  /* 0x0000000000007918 */ /* 0x004fe20000000000 */
.L_x_41:
[----:B-1----:R-:W-:Y:S05]  /*2420*/  BSYNC.RECONVERGENT B0 ;  /* 0x0000000000007941 */ /* 0x002fea0003800200 */
.L_x_40:
[----:B------:R-:W-:Y:S01]  /*2430*/  UIADD3 UR22, UPT, UPT, UR22, 0x1, URZ ;  /* 0x0000000116167890 */ /* 0x000fe2000fffe0ff */
[----:B------:R-:W-:-:S03]  /*2440*/  UMOV UR6, UR23 ;  /* 0x0000001700067c82 */ /* 0x000fc60008000000 */
[----:B------:R-:W-:-:S09]  /*2450*/  UISETP.NE.AND UP0, UPT, UR22, UR29, UPT ;  /* 0x0000001d1600728c */ /* 0x000fd2000bf05270 */
[----:B------:R-:W-:Y:S05]  /*2460*/  BRA.U UP0, `(.L_x_42) ;  /* 0xfffffff900b87547 */ /* 0x000fea000b83ffff */
.L_x_34:
[C---:B-1----:R-:W-:Y:S01]  /*2470*/  LEA R2, R16.reuse, UR21, 0x3 ;  /* 0x0000001510027c11 */ /* 0x042fe2000f8e18ff */
[----:B------:R-:W-:Y:S01]  /*2480*/  NOP ;  /* 0x0000000000007918 */ /* 0x000fe20000000000 */
[----:B--2---:R-:W-:Y:S02]  /*2490*/  SHF.L.U32 R3, R13, 0x1f, RZ ;  /* 0x0000001f0d037819 */ /* 0x004fe400000006ff */
[----:B------:R-:W-:Y:S02]  /*24a0*/  LEA R4, R16, UR21, 0x4 ;  /* 0x0000001510047c11 */ /* 0x000fe4000f8e20ff */
[----:B------:R-:W1:Y:S02]  /*24b0*/  SYNCS.PHASECHK.TRANS64.TRYWAIT P0, [R2+URZ+0x70], R3 ;  /* 0x00007003020075a7 */ /* 0x000e6400080011ff */
[----:B-1----:R-:W-:Y:S05]  /*24c0*/  @!P0 BRA `(.L_x_43) ;  /* 0x0000005c008c8947 */ /* 0x002fea0003800000 */
.L_x_139:
[----:B------:R-:W4:Y:S01]  /*24d0*/  LDS.128 R4, [R4+0x100] ;  /* 0x0001000004047984 */ /* 0x000f220000000c00 */
[----:B------:R-:W-:Y:S01]  /*24e0*/  ISETP.GE.AND P0, PT, R26, 0x1, PT ;  /* 0x000000011a00780c */ /* 0x000fe20003f06270 */
[----:B-1----:R-:W-:Y:S01]  /*24f0*/  VIADD R2, R2, 0x80 ;  /* 0x0000008002027836 */ /* 0x002fe20000000000 */
[----:B------:R-:W-:Y:S01]  /*2500*/  @!PT LDS RZ, [RZ] ;  /* 0x00000000fffff984 */ /* 0x000fe20000000800 */
[----:B------:R-:W-:Y:S01]  /*2510*/  @!PT LDS RZ, [RZ] ;  /* 0x00000000fffff984 */ /* 0x000fe20000000800 */
[----:B------:R-:W-:Y:S01]  /*2520*/  @!PT LDS RZ, [RZ] ;  /* 0x00000000fffff984 */ /* 0x000fe20000000800 */
[----:B------:R-:W-:Y:S01]  /*2530*/  @!PT LDS RZ, [RZ] ;  /* 0x00000000fffff984 */ /* 0x000fe20000000800 */
[----:B------:R1:W-:Y:S06]  /*2540*/  MEMBAR.ALL.CTA ;  /* 0x0000000000007992 */ /* 0x0003ec0000008000 */
[----:B-1----:R-:W1:Y:S01]  /*2550*/  FENCE.VIEW.ASYNC.S ;  /* 0x00000000000073c6 */ /* 0x002e620000000000 */
[----:B------:R-:W-:-:S04]  /*2560*/  PRMT R2, RZ, 0x654, R2 ;  /* 0x00000654ff027816 */ /* 0x000fc80000000002 */
[----:B-1----:R1:W-:Y:S01]  /*2570*/  SYNCS.ARRIVE.TRANS64.RED.A1T0 RZ, [R2+URZ], RZ ;  /* 0x000000ff02ff79a7 */ /* 0x0023e200081004ff */
[----:B----4-:R-:W-:-:S13]  /*2580*/  LOP3.LUT P2, RZ, R6, 0x1, RZ, 0xc0, !PT ;  /* 0x0000000106ff7812 */ /* 0x010fda000784c0ff */
[----:B------:R-:W-:Y:S01]  /*2590*/  @P2 SHF.R.U32.HI R3, RZ, 0x10, R5 ;  /* 0x00000010ff032819 */ /* 0x000fe20000011605 */
[----:B------:R-:W-:Y:S01]  /*25a0*/  VOTEU.ANY UP0, P2 ;  /* 0x0000000000ff7886 */ /* 0x000fe20001000100 */
[----:B------:R-:W-:Y:S02]  /*25b0*/  @P2 MOV R10, R4 ;  /* 0x00000004000a2202 */ /* 0x000fe40000000f00 */
[----:B------:R-:W-:Y:S02]  /*25c0*/  @P2 R2UR.BROADCAST UR4, R3 ;  /* 0x00000000030422ca */ /* 0x000fe400008e0000 */
[----:B------:R-:W-:-:S11]  /*25d0*/  @P2 LOP3.LUT R9, R5, 0xffff, RZ, 0xc0, !PT ;  /* 0x0000ffff05092812 */ /* 0x000fd600078ec0ff */
[----:B------:R-:W-:Y:S01]  /*25e0*/  @UP0 UMOV UR60, UR4 ;  /* 0x00000004003c0c82 */ /* 0x000fe20008000000 */
[----:B-1----:R-:W-:Y:S05]  /*25f0*/  @!P0 BRA `(.L_x_44) ;  /* 0x0000000000b88947 */ /* 0x002fea0003800000 */
[----:B------:R-:W3:Y:S01]  /*2600*/  LDC.64 R4, c[0x0][0xb18] ;  /* 0x0002c600ff047b82 */ /* 0x000ee20000000a00 */
[----:B------:R-:W-:-:S07]  /*2610*/  ISETP.NE.AND P3, PT, R26, 0x1, PT ;  /* 0x000000011a00780c */ /* 0x000fce0003f65270 */
[----:B------:R-:W1:Y:S08]  /*2620*/  LDC.64 R6, c[0x0][0xb10] ;  /* 0x0002c400ff067b82 */ /* 0x000e700000000a00 */
[----:B------:R-:W2:Y:S08]  /*2630*/  LDC R14, c[0x0][0xb20] ;  /* 0x0002c800ff0e7b82 */ /* 0x000eb00000000800 */
[----:B------:R-:W4:Y:S01]  /*2640*/  LDC R15, c[0x0][0xb0c] ;  /* 0x0002c300ff0f7b82 */ /* 0x000f220000000800 */
[----:B---3--:R-:W-:Y:S01]  /*2650*/  IMAD.HI.U32 R21, R0, R5, RZ ;  /* 0x0000000500157227 */ /* 0x008fe200078e00ff */
[----:B------:R-:W-:-:S03]  /*2660*/  ISETP.NE.AND P0, PT, R4, 0x1, PT ;  /* 0x000000010400780c */ /* 0x000fc60003f05270 */
[----:B------:R-:W-:-:S03]  /*2670*/  IMAD.HI.U32 R5, R9, R5, RZ ;  /* 0x0000000509057227 */ /* 0x000fc600078e00ff */
[----:B------:R-:W3:Y:S01]  /*2680*/  LDC.64 R2, c[0x0][0xb28] ;  /* 0x0002ca00ff027b82 */ /* 0x000ee20000000a00 */
[----:B-1----:R-:W-:-:S04]  /*2690*/  IMAD.HI.U32 R22, R8, R6, RZ ;  /* 0x0000000608167227 */ /* 0x002fc800078e00ff */
[----:B------:R-:W-:Y:S01]  /*26a0*/  IMAD.HI.U32 R23, R10, R6, RZ ;  /* 0x000000060a177227 */ /* 0x000fe200078e00ff */
[----:B------:R-:W-:Y:S02]  /*26b0*/  SHF.R.U32.HI R22, RZ, R7, R22 ;  /* 0x00000007ff167219 */ /* 0x000fe40000011616 */
[-C--:B--2---:R-:W-:Y:S02]  /*26c0*/  SHF.R.U32.HI R21, RZ, R14.reuse, R21 ;  /* 0x0000000eff157219 */ /* 0x084fe40000011615 */
[----:B------:R-:W-:Y:S02]  /*26d0*/  SHF.R.U32.HI R5, RZ, R14, R5 ;  /* 0x0000000eff057219 */ /* 0x000fe40000011605 */
[----:B------:R-:W-:Y:S02]  /*26e0*/  SEL R21, R0, R21, !P0 ;  /* 0x0000001500157207 */ /* 0x000fe40004000000 */
[----:B------:R-:W-:Y:S02]  /*26f0*/  SHF.R.U32.HI R23, RZ, R7, R23 ;  /* 0x00000007ff177219 */ /* 0x000fe40000011617 */
[----:B----4-:R-:W-:-:S02]  /*2700*/  ISETP.NE.AND P1, PT, R15, 0x1, PT ;  /* 0x000000010f00780c */ /* 0x010fc40003f25270 */
[----:B------:R-:W-:Y:S02]  /*2710*/  SEL R5, R9, R5, !P0 ;  /* 0x0000000509057207 */ /* 0x000fe40004000000 */
[----:B------:R-:W-:Y:S02]  /*2720*/  SEL R22, R8, R22, !P1 ;  /* 0x0000001608167207 */ /* 0x000fe40004800000 */
[----:B------:R-:W-:Y:S01]  /*2730*/  SEL R23, R10, R23, !P1 ;  /* 0x000000170a177207 */ /* 0x000fe20004800000 */
[----:B---3--:R-:W-:-:S04]  /*2740*/  IMAD.HI.U32 R20, R21, R2, RZ ;  /* 0x0000000215147227 */ /* 0x008fc800078e00ff */
        /* <DEDUP_REMOVED lines=10> */
[----:B------:R-:W-:-:S04]  /*27f0*/  @!P0 IMAD.HI.U32 R7, R23, R2, RZ ;  /* 0x0000000217078227 */ /* 0x000fc800078e00ff */
[----:B------:R-:W-:Y:S01]  /*2800*/  IMAD.MOV R2, RZ, RZ, -R6 ;  /* 0x000000ffff027224 */ /* 0x000fe200078e0a06 */
[----:B------:R-:W-:Y:S02]  /*2810*/  @!P0 SHF.R.U32.HI R3, RZ, R3, R7 ;  /* 0x00000003ff038219 */ /* 0x000fe40000011607 */
[----:B------:R-:W-:Y:S01]  /*2820*/  IADD3 R7, PT, PT, -R5, RZ, RZ ;  /* 0x000000ff05077210 */ /* 0x000fe20007ffe1ff */
[----:B------:R-:W-:Y:S01]  /*2830*/  IMAD R2, R26, R2, R5 ;  /* 0x000000021a027224 */ /* 0x000fe200078e0205 */
        /* <DEDUP_REMOVED lines=10> */
.L_x_44:
[----:B------:R-:W1:Y:S02]  /*28e0*/  LDCU UR4, c[0x0][0xb30] ;  /* 0x00016600ff0477ac */ /* 0x000e640008000800 */
[----:B-1----:R-:W-:-:S09]  /*28f0*/  UISETP.NE.AND UP0, UPT, UR4, 0x1, UPT ;  /* 0x000000010400788c */ /* 0x002fd2000bf05270 */
[----:B------:R-:W-:Y:S05]  /*2900*/  BRA.U UP0, `(.L_x_45) ;  /* 0x0000000100407547 */ /* 0x000fea000b800000 */
[----:B------:R-:W1:Y:S08]  /*2910*/  LDC.64 R4, c[0x0][0xb10] ;  /* 0x0002c400ff047b82 */ /* 0x000e700000000a00 */
[----:B------:R-:W2:Y:S08]  /*2920*/  LDC.64 R2, c[0x0][0xb18] ;  /* 0x0002c600ff027b82 */ /* 0x000eb00000000a00 */
[----:B------:R-:W4:Y:S08]  /*2930*/  LDC R6, c[0x0][0xb20] ;  /* 0x0002c800ff067b82 */ /* 0x000f300000000800 */
[----:B------:R-:W3:Y:S01]  /*2940*/  LDC R7, c[0x0][0xb0c] ;  /* 0x0002c300ff077b82 */ /* 0x000ee20000000800 */
[----:B-1----:R-:W-:-:S05]  /*2950*/  IMAD.HI.U32 R4, R10, R4, RZ ;  /* 0x000000040a047227 */ /* 0x002fca00078e00ff */
[----:B------:R-:W-:Y:S01]  /*2960*/  SHF.R.U32.HI R4, RZ, R5, R4 ;  /* 0x00000005ff047219 */ /* 0x000fe20000011604 */
[----:B--2---:R-:W-:Y:S01]  /*2970*/  IMAD.HI.U32 R3, R9, R3, RZ ;  /* 0x0000000309037227 */ /* 0x004fe200078e00ff */
[----:B------:R-:W-:-:S04]  /*2980*/  ISETP.NE.AND P0, PT, R2, 0x1, PT ;  /* 0x000000010200780c */ /* 0x000fc80003f05270 */
[----:B----4-:R-:W-:-:S04]  /*2990*/  SHF.R.U32.HI R3, RZ, R6, R3 ;  /* 0x00000006ff037219 */ /* 0x010fc80000011603 */
[----:B------:R-:W-:Y:S02]  /*29a0*/  SEL R3, R9, R3, !P0 ;  /* 0x0000000309037207 */ /* 0x000fe40004000000 */
[----:B---3--:R-:W-:-:S04]  /*29b0*/  ISETP.NE.AND P1, PT, R7, 0x1, PT ;  /* 0x000000010700780c */ /* 0x008fc80003f25270 */
[----:B------:R-:W-:-:S05]  /*29c0*/  SEL R4, R10, R4, !P1 ;  /* 0x000000040a047207 */ /* 0x000fca0004800000 */
[----:B------:R-:W-:Y:S02]  /*29d0*/  IMAD.IADD R5, R3, 0x1, -R4 ;  /* 0x0000000103057824 */ /* 0x000fe400078e0a04 */
[----:B------:R-:W-:Y:S02]  /*29e0*/  IMAD.IADD R3, R4, 0x1, -R3 ;  /* 0x0000000104037824 */ /* 0x000fe400078e0a03 */
[----:B------:R-:W-:Y:S02]  /*29f0*/  IMAD R10, R5, R7, R10 ;  /* 0x00000007050a7224 */ /* 0x000fe400078e020a */
[----:B------:R-:W-:-:S07]  /*2a00*/  IMAD R9, R3, R2, R9 ;  /* 0x0000000203097224 */ /* 0x000fce00078e0209 */
.L_x_45:
[----:B------:R-:W-:Y:S01]  /*2a10*/  VIADD R16, R16, 0x1 ;  /* 0x0000000110107836 */ /* 0x000fe20000000000 */
[----:B------:R-:W-:Y:S01]  /*2a20*/  PLOP3.LUT P1, PT, PT, PT, PT, 0x80, 0x8 ;  /* 0x000000000008781c */ /* 0x000fe20003f2f070 */
[----:B------:R-:W-:Y:S02]  /*2a30*/  IMAD.IADD R14, R10, 0x1, R63 ;  /* 0x000000010a0e7824 */ /* 0x000fe400078e023f */
[----:B------:R-:W-:Y:S01]  /*2a40*/  IMAD.IADD R15, R9, 0x1, R62 ;  /* 0x00000001090f7824 */ /* 0x000fe200078e023e */
[----:B------:R-:W-:-:S04]  /*2a50*/  ISETP.NE.AND P0, PT, R16, 0x2, PT ;  /* 0x000000021000780c */ /* 0x000fc80003f05270 */
[----:B------:R-:W-:Y:S02]  /*2a60*/  SEL R2, RZ, 0x1, P0 ;  /* 0x00000001ff027807 */ /* 0x000fe40000000000 */
[----:B------:R-:W-:Y:S02]  /*2a70*/  SEL R16, R16, RZ, P0 ;  /* 0x000000ff10107207 */ /* 0x000fe40000000000 */
[----:B------:R-:W-:Y:S01]  /*2a80*/  LOP3.LUT R13, R13, R2, RZ, 0x3c, !PT ;  /* 0x000000020d0d7212 */ /* 0x000fe200078e3cff */
[----:B------:R-:W-:Y:S06]  /*2a90*/  @P2 BRA `(.L_x_46) ;  /* 0xffffffec00302947 */ /* 0x000fec000383ffff */
[----:B------:R-:W-:Y:S01]  /*2aa0*/  UIADD3 UR21, UPT, UPT, UR21, 0x18, URZ ;  /* 0x0000001815157890 */ /* 0x000fe2000fffe0ff */
[----:B------:R-:W-:-:S03]  /*2ab0*/  SHF.L.U32 R2, R17, 0x1f, RZ ;  /* 0x0000001f11027819 */ /* 0x000fc600000006ff */
[----:B------:R-:W-:-:S09]  /*2ac0*/  ULEA UR4, UR23, UR21, 0x3 ;  /* 0x0000001517047291 */ /* 0x000fd2000f8e18ff */
[----:B------:R-:W1:Y:S02]  /*2ad0*/  SYNCS.PHASECHK.TRANS64.TRYWAIT P0, [UR4], R2 ;  /* 0x00000002ff0075a7 */ /* 0x000e640008001104 */
[----:B-1----:R-:W-:Y:S05]  /*2ae0*/  @!P0 BRA `(.L_x_47) ;  /* 0x0000005800188947 */ /* 0x002fea0003800000 */
.L_x_141:
[----:B------:R-:W-:-:S04]  /*2af0*/  UIADD3 UR4, UPT, UPT, UR23, 0x1, URZ ;  /* 0x0000000117047890 */ /* 0x000fc8000fffe0ff */
[----:B------:R-:W-:-:S04]  /*2b00*/  UISETP.NE.AND UP0, UPT, UR4, 0x3, UPT ;  /* 0x000000030400788c */ /* 0x000fc8000bf05270 */
[----:B------:R-:W-:Y:S02]  /*2b10*/  USEL UR6, URZ, 0x1, UP0 ;  /* 0x00000001ff067887 */ /* 0x000fe40008000000 */
[----:B------:R-:W-:-:S04]  /*2b20*/  USEL UR4, UR4, URZ, UP0 ;  /* 0x000000ff04047287 */ /* 0x000fc80008000000 */
[----:B------:R-:W-:Y:S01]  /*2b30*/  ULEA UR5, UR4, UR21, 0x3 ;  /* 0x0000001504057291 */ /* 0x000fe2000f8e18ff */
[----:B------:R-:W-:-:S04]  /*2b40*/  LOP3.LUT R17, R17, UR6, RZ, 0x3c, !PT ;  /* 0x0000000611117c12 */ /* 0x000fc8000f8e3cff */
[----:B-1----:R-:W-:-:S04]  /*2b50*/  SHF.L.U32 R2, R17, 0x1f, RZ ;  /* 0x0000001f11027819 */ /* 0x002fc800000006ff */
[----:B------:R-:W1:Y:S02]  /*2b60*/  SYNCS.PHASECHK.TRANS64.TRYWAIT P0, [UR5], R2 ;  /* 0x00000002ff0075a7 */ /* 0x000e640008001105 */
[----:B-1----:R-:W-:Y:S05]  /*2b70*/  @!P0 BRA `(.L_x_48) ;  /* 0x00000058000c8947 */ /* 0x002fea0003800000 */
.L_x_143:
[----:B------:R-:W-:-:S04]  /*2b80*/  UIADD3 UR4, UPT, UPT, UR4, 0x1, URZ ;  /* 0x0000000104047890 */ /* 0x000fc8000fffe0ff */
[----:B------:R-:W-:-:S04]  /*2b90*/  UISETP.NE.AND UP0, UPT, UR4, 0x3, UPT ;  /* 0x000000030400788c */ /* 0x000fc8000bf05270 */
[----:B------:R-:W-:Y:S02]  /*2ba0*/  USEL UR5, URZ, 0x1, UP0 ;  /* 0x00000001ff057887 */ /* 0x000fe40008000000 */
[----:B------:R-:W-:-:S04]  /*2bb0*/  USEL UR4, UR4, URZ, UP0 ;  /* 0x000000ff04047287 */ /* 0x000fc80008000000 */
[----:B------:R-:W-:Y:S01]  /*2bc0*/  ULEA UR4, UR4, UR21, 0x3 ;  /* 0x0000001504047291 */ /* 0x000fe2000f8e18ff */
[----:B-1----:R-:W-:-:S04]  /*2bd0*/  LOP3.LUT R2, R17, UR5, RZ, 0x3c, !PT ;  /* 0x0000000511027c12 */ /* 0x002fc8000f8e3cff */
[----:B------:R-:W-:Y:S01]  /*2be0*/  SHF.L.U32 R2, R2, 0x1f, RZ ;  /* 0x0000001f02027819 */ /* 0x000fe200000006ff */
[----:B---3--:R-:W-:-:S07]  /*2bf0*/  IMAD.U32 R0, RZ, RZ, UR4 ;  /* 0x00000004ff007e24 */ /* 0x008fce000f8e00ff */
.L_x_49:
[----:B-1----:R1:W2:Y:S02]  /*2c00*/  SYNCS.PHASECHK.TRANS64.TRYWAIT P0, [R0+URZ], R2 ;  /* 0x00000002000075a7 */ /* 0x0022a400080011ff */
[----:B--2---:R-:W-:Y:S05]  /*2c10*/  @!P0 NANOSLEEP.SYNCS 0x989680 ;  /* 0x009896800000895d */ /* 0x004fea0003900000 */
[----:B------:R-:W2:Y:S02]  /*2c20*/  @!P0 SYNCS.PHASECHK.TRANS64 P0, [R0+URZ], R2 ;  /* 0x00000002000085a7 */ /* 0x000ea400080010ff */
[----:B--2---:R-:W-:Y:S05]  /*2c30*/  @P0 EXIT ;  /* 0x000000000000094d */ /* 0x004fea0003800000 */
[----:B------:R-:W-:Y:S05]  /*2c40*/  BRA `(.L_x_49) ;  /* 0xfffffffc00ec7947 */ /* 0x000fea000383ffff */
.L_x_22:
[----:B------:R-:W-:-:S04]  /*2c50*/  UISETP.NE.AND UP1, UPT, UR47, URZ, UPT ;  /* 0x000000ff2f00728c */ /* 0x000fc8000bf25270 */
[----:B------:R-:W-:-:S09]  /*2c60*/  UISETP.NE.OR UP1, UPT, UR10, 0x1, UP1 ;  /* 0x000000010a00788c */ /* 0x000fd20008f25670 */
[----:B------:R-:W-:Y:S05]  /*2c70*/  BRA.U UP1, `(.L_x_50) ;  /* 0x00000005014c7547 */ /* 0x000fea000b800000 */
[----:B------:R-:W-:Y:S01]  /*2c80*/  HFMA2 R11, -RZ, RZ, 0, 0 ;  /* 0x00000000ff0b7431 */ /* 0x000fe200000001ff */
[----:B------:R-:W-:Y:S01]  /*2c90*/  ISETP.GE.U32.AND P2, PT, R10, 0x2, PT ;  /* 0x000000020a00780c */ /* 0x000fe20003f46070 */
[----:B------:R-:W-:Y:S01]  /*2ca0*/  IMAD.MOV.U32 R12, RZ, RZ, 0x1 ;  /* 0x00000001ff0c7424 */ /* 0x000fe200078e00ff */
[----:B------:R-:W-:Y:S01]  /*2cb0*/  CS2R R8, SRZ ;  /* 0x0000000000087805 */ /* 0x000fe2000001ff00 */
[----:B------:R-:W-:Y:S01]  /*2cc0*/  IMAD.MOV.U32 R3, RZ, RZ, RZ ;  /* 0x000000ffff037224 */ /* 0x000fe200078e00ff */
[----:B------:R-:W-:Y:S01]  /*2cd0*/  UMOV UR6, 0x400 ;  /* 0x0000040000067882 */ /* 0x000fe20000000000 */
[----:B------:R-:W-:Y:S01]  /*2ce0*/  UMOV UR5, URZ ;  /* 0x000000ff00057c82 */ /* 0x000fe20008000000 */
[----:B------:R-:W-:-:S12]  /*2cf0*/  ULEA UR6, UR47, UR6, 0x18 ;  /* 0x000000062f067291 */ /* 0x000fd8000f8ec0ff */
.L_x_54:
[----:B------:R-:W-:Y:S02]  /*2d00*/  LEA R0, R3, UR6, 0x3 ;  /* 0x0000000603007c11 */ /* 0x000fe4000f8e18ff */
[----:B------:R-:W-:-:S03]  /*2d10*/  SHF.L.U32 R4, R8, 0x1f, RZ ;  /* 0x0000001f08047819 */ /* 0x000fc600000006ff */
[----:B------:R-:W-:Y:S01]  /*2d20*/  VIADD R5, R0, 0xe0 ;  /* 0x000000e000057836 */ /* 0x000fe20000000000 */
[----:B------:R-:W1:Y:S02]  /*2d30*/  SYNCS.PHASECHK.TRANS64.TRYWAIT P0, [R0+URZ+0xd0], R4 ;  /* 0x0000d004000075a7 */ /* 0x000e6400080011ff */
[----:B-1----:R-:W-:Y:S05]  /*2d40*/  @!P0 BRA `(.L_x_51) ;  /* 0x0000005400b08947 */ /* 0x002fea0003800000 */
.L_x_144:
[----:B------:R-:W-:Y:S01]  /*2d50*/  ULEA UR4, UR5, UR6, 0x3 ;  /* 0x0000000605047291 */ /* 0x000fe2000f8e18ff */
[----:B-1----:R-:W-:Y:S01]  /*2d60*/  PRMT R0, RZ, 0x654, R5 ;  /* 0x00000654ff007816 */ /* 0x002fe20000000005 */
[----:B------:R-:W-:Y:S01]  /*2d70*/  @!P2 IMAD.MOV.U32 R4, RZ, RZ, 0x10 ;  /* 0x00000010ff04a424 */ /* 0x000fe200078e00ff */
[----:B------:R-:W-:Y:S01]  /*2d80*/  SHF.L.U32 R5, R12, 0x1f, RZ ;  /* 0x0000001f0c057819 */ /* 0x000fe200000006ff */
[----:B------:R-:W-:Y:S01]  /*2d90*/  UIADD3 UR7, UPT, UPT, UR4, 0x70, URZ ;  /* 0x0000007004077890 */ /* 0x000fe2000fffe0ff */
[----:B------:R1:W-:Y:S05]  /*2da0*/  SYNCS.ARRIVE.TRANS64.RED.A1T0 RZ, [R0+URZ], RZ ;  /* 0x000000ff00ff79a7 */ /* 0x0003ea00081004ff */
[----:B------:R-:W-:Y:S01]  /*2db0*/  IMAD.U32 R6, RZ, RZ, UR7 ;  /* 0x00000007ff067e24 */ /* 0x000fe2000f8e00ff */
[----:B------:R-:W2:Y:S04]  /*2dc0*/  SYNCS.PHASECHK.TRANS64.TRYWAIT P0, [UR4+0x80], R5 ;  /* 0x00008005ff0075a7 */ /* 0x000ea80008001104 */
[----:B------:R-:W-:Y:S01]  /*2dd0*/  PRMT R6, R10, 0x654, R6 ;  /* 0x000006540a067816 */ /* 0x000fe20000000006 */
[----:B-12---:R-:W-:Y:S06]  /*2de0*/  @!P0 BRA `(.L_x_52) ;  /* 0x00000054009c8947 */ /* 0x006fec0003800000 */
.L_x_146:
[----:B------:R-:W-:Y:S01]  /*2df0*/  ULEA UR8, UR5, UR6, 0x4 ;  /* 0x0000000605087291 */ /* 0x000fe2000f8e20ff */
[----:B------:R-:W-:Y:S01]  /*2e00*/  SEL R2, R6, R2, !P2 ;  /* 0x0000000206027207 */ /* 0x000fe20005000000 */
[----:B------:R-:W-:Y:S01]  /*2e10*/  UIADD3 UR9, UPT, UPT, UR4, 0x70, URZ ;  /* 0x0000007004097890 */ /* 0x000fe2000fffe0ff */
[----:B-1----:R-:W-:Y:S01]  /*2e20*/  LEA R0, R11, UR6, 0x3 ;  /* 0x000000060b007c11 */ /* 0x002fe2000f8e18ff */
[----:B------:R-:W-:Y:S01]  /*2e30*/  UIADD3 UR8, UPT, UPT, UR8, 0x100, URZ ;  /* 0x0000010008087890 */ /* 0x000fe2000fffe0ff */
[----:B------:R1:W-:Y:S01]  /*2e40*/  @!P2 SYNCS.ARRIVE.TRANS64.RED RZ, [R2+URZ], R4 ;  /* 0x0000000402ffa9a7 */ /* 0x0003e200080004ff */
[----:B------:R-:W-:Y:S01]  /*2e50*/  UIADD3 UR4, UPT, UPT, UR5, 0x1, URZ ;  /* 0x0000000105047890 */ /* 0x000fe2000fffe0ff */
[----:B------:R-:W-:-:S03]  /*2e60*/  VIADD R3, R3, 0x1 ;  /* 0x0000000103037836 */ /* 0x000fc60000000000 */
[----:B------:R-:W-:Y:S02]  /*2e70*/  UISETP.NE.AND UP0, UPT, UR4, 0x2, UPT ;  /* 0x000000020400788c */ /* 0x000fe4000bf05270 */
[----:B------:R-:W-:Y:S01]  /*2e80*/  ISETP.NE.AND P0, PT, R3, 0x2, PT ;  /* 0x000000020300780c */ /* 0x000fe20003f05270 */
[----:B------:R-:W-:Y:S06]  /*2e90*/  UGETNEXTWORKID.BROADCAST [UR8], [UR9] ;  /* 0x00000000080073ca */ /* 0x000fec0008000100 */
[----:B------:R-:W-:Y:S02]  /*2ea0*/  USEL UR7, URZ, 0x1, UP0 ;  /* 0x00000001ff077887 */ /* 0x000fe40008000000 */
[----:B------:R-:W-:-:S04]  /*2eb0*/  USEL UR5, UR4, URZ, UP0 ;  /* 0x000000ff04057287 */ /* 0x000fc80008000000 */
[----:B------:R-:W-:Y:S02]  /*2ec0*/  LOP3.LUT R12, R12, UR7, RZ, 0x3c, !PT ;  /* 0x000000070c0c7c12 */ /* 0x000fe4000f8e3cff */
[----:B-1----:R-:W-:-:S04]  /*2ed0*/  SHF.L.U32 R4, R9, 0x1f, RZ ;  /* 0x0000001f09047819 */ /* 0x002fc800000006ff */
[----:B------:R-:W1:Y:S02]  /*2ee0*/  SYNCS.PHASECHK.TRANS64.TRYWAIT P1, [R0+URZ+0x70], R4 ;  /* 0x00007004000075a7 */ /* 0x000e6400080211ff */
[----:B-1----:R-:W-:Y:S05]  /*2ef0*/  @!P1 BRA `(.L_x_53) ;  /* 0x0000005400709947 */ /* 0x002fea0003800000 */
.L_x_147:
[----:B-1----:R-:W-:Y:S01]  /*2f00*/  LEA R4, R11, UR6, 0x4 ;  /* 0x000000060b047c11 */ /* 0x002fe2000f8e20ff */
[----:B------:R-:W-:Y:S01]  /*2f10*/  VIADD R0, R0, 0x80 ;  /* 0x0000008000007836 */ /* 0x000fe20000000000 */
[----:B------:R-:W-:Y:S01]  /*2f20*/  SEL R3, R3, RZ, P0 ;  /* 0x000000ff03037207 */ /* 0x000fe20000000000 */
[----:B------:R-:W-:-:S03]  /*2f30*/  VIADD R11, R11, 0x1 ;  /* 0x000000010b0b7836 */ /* 0x000fc60000000000 */
[----:B------:R-:W1:Y:S01]  /*2f40*/  LDS.128 R4, [R4+0x100] ;  /* 0x0001000004047984 */ /* 0x000e620000000c00 */
[----:B------:R-:W-:Y:S02]  /*2f50*/  PRMT R0, RZ, 0x654, R0 ;  /* 0x00000654ff007816 */ /* 0x000fe40000000000 */
[C---:B------:R-:W-:Y:S01]  /*2f60*/  ISETP.NE.AND P1, PT, R11.reuse, 0x2, PT ;  /* 0x000000020b00780c */ /* 0x040fe20003f25270 */
[----:B------:R-:W-:Y:S01]  /*2f70*/  @!PT LDS RZ, [RZ] ;  /* 0x00000000fffff984 */ /* 0x000fe20000000800 */
[----:B------:R-:W-:Y:S01]  /*2f80*/  @!PT LDS RZ, [RZ] ;  /* 0x00000000fffff984 */ /* 0x000fe20000000800 */
[----:B------:R-:W-:Y:S01]  /*2f90*/  @!PT LDS RZ, [RZ] ;  /* 0x00000000fffff984 */ /* 0x000fe20000000800 */
[----:B------:R-:W-:Y:S01]  /*2fa0*/  @!PT LDS RZ, [RZ] ;  /* 0x00000000fffff984 */ /* 0x000fe20000000800 */
[----:B------:R2:W-:Y:S06]  /*2fb0*/  MEMBAR.ALL.CTA ;  /* 0x0000000000007992 */ /* 0x0005ec0000008000 */
[----:B--2---:R-:W2:Y:S01]  /*2fc0*/  FENCE.VIEW.ASYNC.S ;  /* 0x00000000000073c6 */ /* 0x004ea20000000000 */
[----:B------:R-:W-:Y:S01]  /*2fd0*/  SEL R11, R11, RZ, P1 ;  /* 0x000000ff0b0b7207 */ /* 0x000fe20000800000 */
[----:B--2---:R2:W-:Y:S01]  /*2fe0*/  SYNCS.ARRIVE.TRANS64.RED.A1T0 RZ, [R0+URZ], RZ ;  /* 0x000000ff00ff79a7 */ /* 0x0045e200081004ff */
[----:B-1----:R-:W-:-:S02]  /*2ff0*/  LOP3.LUT P3, RZ, R6, 0x1, RZ, 0xc0, !PT ;  /* 0x0000000106ff7812 */ /* 0x002fc4000786c0ff */
[----:B------:R-:W-:-:S04]  /*3000*/  SEL R4, RZ, 0x1, P1 ;  /* 0x00000001ff047807 */ /* 0x000fc80000800000 */
[----:B------:R-:W-:Y:S02]  /*3010*/  LOP3.LUT R9, R9, R4, RZ, 0x3c, !PT ;  /* 0x0000000409097212 */ /* 0x000fe400078e3cff */
[----:B--2---:R-:W-:-:S04]  /*3020*/  SEL R0, RZ, 0x1, P0 ;  /* 0x00000001ff007807 */ /* 0x004fc80000000000 */
[----:B------:R-:W-:Y:S01]  /*3030*/  LOP3.LUT R8, R8, R0, RZ, 0x3c, !PT ;  /* 0x0000000008087212 */ /* 0x000fe200078e3cff */
[----:B------:R-:W-:Y:S06]  /*3040*/  @P3 BRA `(.L_x_54) ;  /* 0xfffffffc002c3947 */ /* 0x000fec000383ffff */
[----:B------:R-:W-:Y:S01]  /*3050*/  ULEA UR4, UR5, UR6, 0x3 ;  /* 0x0000000605047291 */ /* 0x000fe2000f8e18ff */
[----:B------:R-:W-:-:S08]  /*3060*/  SHF.L.U32 R2, R12, 0x1f, RZ ;  /* 0x0000001f0c027819 */ /* 0x000fd000000006ff */
[----:B------:R-:W1:Y:S02]  /*3070*/  SYNCS.PHASECHK.TRANS64 P0, [UR4+0x80], R2 ;  /* 0x00008002ff0075a7 */ /* 0x000e640008001004 */
[----:B-1----:R-:W-:Y:S05]  /*3080*/  @P0 BRA `(.L_x_55) ;  /* 0x0000000000080947 */ /* 0x002fea0003800000 */
[----:B------:R-:W1:Y:S02]  /*3090*/  SYNCS.PHASECHK.TRANS64.TRYWAIT P0, [UR4+0x80], R2 ;  /* 0x00008002ff0075a7 */ /* 0x000e640008001104 */
[----:B-1----:R-:W-:Y:S05]  /*30a0*/  @!P0 BRA `(.L_x_56) ;  /* 0x0000005400188947 */ /* 0x002fea0003800000 */
.L_x_55:
[----:B------:R-:W-:-:S04]  /*30b0*/  UIADD3 UR7, UPT, UPT, UR5, 0x1, URZ ;  /* 0x0000000105077890 */ /* 0x000fc8000fffe0ff */
[----:B------:R-:W-:-:S04]  /*30c0*/  UISETP.NE.AND UP0, UPT, UR7, 0x2, UPT ;  /* 0x000000020700788c */ /* 0x000fc8000bf05270 */
[----:B------:R-:W-:Y:S02]  /*30d0*/  USEL UR8, URZ, 0x1, UP0 ;  /* 0x00000001ff087887 */ /* 0x000fe40008000000 */
[----:B------:R-:W-:-:S04]  /*30e0*/  USEL UR7, UR7, URZ, UP0 ;  /* 0x000000ff07077287 */ /* 0x000fc80008000000 */
[----:B------:R-:W-:Y:S01]  /*30f0*/  ULEA UR7, UR7, UR6, 0x3 ;  /* 0x0000000607077291 */ /* 0x000fe2000f8e18ff */
[----:B-1----:R-:W-:-:S04]  /*3100*/  LOP3.LUT R2, R12, UR8, RZ, 0x3c, !PT ;  /* 0x000000080c027c12 */ /* 0x002fc8000f8e3cff */
[----:B------:R-:W-:-:S04]  /*3110*/  SHF.L.U32 R0, R2, 0x1f, RZ ;  /* 0x0000001f02007819 */ /* 0x000fc800000006ff */
[----:B------:R-:W1:Y:S02]  /*3120*/  SYNCS.PHASECHK.TRANS64 P0, [UR7+0x80], R0 ;  /* 0x00008000ff0075a7 */ /* 0x000e640008001007 */
[----:B-1----:R-:W-:Y:S05]  /*3130*/  @P0 EXIT ;  /* 0x000000000000094d */ /* 0x002fea0003800000 */
[----:B------:R-:W-:Y:S02]  /*3140*/  SHF.L.U32 R2, R2, 0x1f, RZ ;  /* 0x0000001f02027819 */ /* 0x000fe400000006ff */
[----:B------:R-:W-:-:S07]  /*3150*/  MOV R0, UR7 ;  /* 0x0000000700007c02 */ /* 0x000fce0008000f00 */
.L_x_57:
[----:B-1----:R1:W2:Y:S02]  /*3160*/  SYNCS.PHASECHK.TRANS64.TRYWAIT P0, [R0+URZ+0x80], R2 ;  /* 0x00008002000075a7 */ /* 0x0022a400080011ff */
[----:B--2---:R-:W-:Y:S05]  /*3170*/  @!P0 NANOSLEEP.SYNCS 0x989680 ;  /* 0x009896800000895d */ /* 0x004fea0003900000 */
[----:B------:R-:W2:Y:S02]  /*3180*/  @!P0 SYNCS.PHASECHK.TRANS64 P0, [R0+URZ+0x80], R2 ;  /* 0x00008002000085a7 */ /* 0x000ea400080010ff */
[----:B--2---:R-:W-:Y:S05]  /*3190*/  @P0 EXIT ;  /* 0x000000000000094d */ /* 0x004fea0003800000 */
[----:B------:R-:W-:Y:S05]  /*31a0*/  BRA `(.L_x_57) ;  /* 0xfffffffc00ec7947 */ /* 0x000fea000383ffff */
.L_x_50:
[----:B------:R-:W-:Y:S05]  /*31b0*/  BRA.U UP4, `(.L_x_58) ;  /* 0x00000019044c7547 */ /* 0x000fea000b800000 */
[----:B------:R-:W-:Y:S01]  /*31c0*/  UMOV UR4, 0x40 ;  /* 0x0000004000047882 */ /* 0x000fe20000000000 */
[----:B------:R-:W-:Y:S01]  /*31d0*/  NOP ;  /* 0x0000000000007918 */ /* 0x000fe20000000000 */
[----:B------:R-:W-:Y:S01]  /*31e0*/  ULEA UR5, UR47, UR4, 0x18 ;  /* 0x000000042f057291 */ /* 0x000fe2000f8ec0ff */
[----:B------:R-:W-:Y:S02]  /*31f0*/  UMOV UR6, 0x400 ;  /* 0x0000040000067882 */ /* 0x000fe40000000000 */
[----:B------:R-:W-:-:S06]  /*3200*/  ULEA UR6, UR47, UR6, 0x18 ;  /* 0x000000062f067291 */ /* 0x000fcc000f8ec0ff */
[----:B------:R-:W1:Y:S02]  /*3210*/  LDS.U8 R2, [UR5+0x1c] ;  /* 0x00001c05ff027984 */ /* 0x000e640008000000 */
[----:B-1----:R-:W-:-:S13]  /*3220*/  ISETP.NE.AND P0, PT, R2, RZ, PT ;  /* 0x000000ff0200720c */ /* 0x002fda0003f05270 */
[----:B------:R-:W-:Y:S05]  /*3230*/  @P0 BRA `(.L_x_59) ;  /* 0x0000000400180947 */ /* 0x000fea0003800000 */
[----:B------:R-:W-:Y:S01]  /*3240*/  R2UR UR4, R12 ;  /* 0x000000000c0472ca */ /* 0x000fe200000e0000 */
[----:B------:R-:W-:-:S12]  /*3250*/  UIADD3 UR7, UPT, UPT, UR5, 0x8, URZ ;  /* 0x0000000805077890 */ /* 0x000fd8000fffe0ff */
[----:B------:R-:W-:-:S09]  /*3260*/  UISETP.NE.U32.AND UP0, UPT, UR4, 0x1, UPT ;  /* 0x000000010400788c */ /* 0x000fd2000bf05070 */
[----:B------:R-:W-:Y:S05]  /*3270*/  BRA.U !UP0, `(.L_x_60) ;  /* 0x0000000108a47547 */ /* 0x000fea000b800000 */
[----:B------:R-:W-:Y:S01]  /*3280*/  ELECT P0, URZ, PT ;  /* 0x0000000000ff782f */ /* 0x000fe20003800000 */
[----:B------:R-:W-:-:S12]  /*3290*/  BSSY B0, `(.L_x_60) ;  /* 0x0000027000007945 */ /* 0x000fd80003800000 */
[----:B------:R-:W-:Y:S05]  /*32a0*/  @!P0 BRA `(.L_x_61) ;  /* 0x0000000000948947 */ /* 0x000fea0003800000 */
[----:B------:R-:W-:-:S05]  /*32b0*/  UMOV UR4, 0x10 ;  /* 0x0000001000047882 */ /* 0x000fca0000000000 */
[----:B------:R-:W-:Y:S04]  /*32c0*/  DEPBAR.LE SB1, 0x36 ;  /* 0x00009d800000791a */ /* 0x000fe80000000000 */
[----:B------:R-:W1:Y:S02]  /*32d0*/  UTCATOMSWS.2CTA.FIND_AND_SET.ALIGN UP1, UR4, UR4 ;  /* 0x00000004000475e3 */ /* 0x000e640008220800 */
[----:B-1----:R-:W-:Y:S01]  /*32e0*/  MOV R10, UR4 ;  /* 0x00000004000a7c02 */ /* 0x002fe20008000f00 */
[----:B------:R-:W-:Y:S06]  /*32f0*/  BRA.U UP1, `(.L_x_62) ;  /* 0x0000000101187547 */ /* 0x000fec000b800000 */
.L_x_63:
[----:B------:R-:W-:Y:S05]  /*3300*/  NANOSLEEP 0x64 ;  /* 0x000000640000795d */ /* 0x000fea0003800000 */
[----:B------:R-:W-:-:S05]  /*3310*/  UMOV UR4, 0x10 ;  /* 0x0000001000047882 */ /* 0x000fca0000000000 */
[----:B------:R-:W-:Y:S04]  /*3320*/  DEPBAR.LE SB1, 0x36 ;  /* 0x00009d800000791a */ /* 0x000fe80000000000 */
[----:B------:R-:W1:Y:S02]  /*3330*/  UTCATOMSWS.2CTA.FIND_AND_SET.ALIGN UP1, UR4, UR4 ;  /* 0x00000004000475e3 */ /* 0x000e640008220800 */
[----:B-1----:R-:W-:Y:S01]  /*3340*/  MOV R10, UR4 ;  /* 0x00000004000a7c02 */ /* 0x002fe20008000f00 */
[----:B------:R-:W-:Y:S05]  /*3350*/  BRA.U !UP1, `(.L_x_63) ;  /* 0xfffffffd09e87547 */ /* 0x000fea000b83ffff */
.L_x_62:
[----:B------:R-:W1:Y:S01]  /*3360*/  LDS R5, [UR5+0x10] ;  /* 0x00001005ff057984 */ /* 0x000e620008000800 */
[----:B------:R-:W-:Y:S01]  /*3370*/  R2UR UR4, R11 ;  /* 0x000000000b0472ca */ /* 0x000fe200000e0000 */
[----:B------:R-:W-:-:S04]  /*3380*/  IMAD.U32 R3, RZ, RZ, UR6 ;  /* 0x00000006ff037e24 */ /* 0x000fc8000f8e00ff */
[----:B------:R-:W-:-:S08]  /*3390*/  VIADD R3, R3, 0x120 ;  /* 0x0000012003037836 */ /* 0x000fd00000000000 */
[----:B------:R-:W-:Y:S02]  /*33a0*/  MOV R2, UR4 ;  /* 0x0000000400027c02 */ /* 0x000fe40008000f00 */
[----:B-1----:R-:W-:-:S04]  /*33b0*/  SHF.L.U32 R5, R5, 0x1f, RZ ;  /* 0x0000001f05057819 */ /* 0x002fc800000006ff */
[----:B------:R-:W1:Y:S02]  /*33c0*/  SYNCS.PHASECHK.TRANS64.TRYWAIT P0, [UR5+0x8], R5 ;  /* 0x00000805ff0075a7 */ /* 0x000e640008001105 */
[----:B-1----:R-:W-:Y:S05]  /*33d0*/  @P0 BRA `(.L_x_64) ;  /* 0x0000000000080947 */ /* 0x002fea0003800000 */
[----:B------:R-:W1:Y:S02]  /*33e0*/  SYNCS.PHASECHK.TRANS64.TRYWAIT P0, [UR5+0x8], R5 ;  /* 0x00000805ff0075a7 */ /* 0x000e640008001105 */
[----:B-1----:R-:W-:Y:S05]  /*33f0*/  @!P0 BRA `(.L_x_65) ;  /* 0x00000050005c8947 */ /* 0x002fea0003800000 */
.L_x_64:
[----:B------:R-:W-:Y:S01]  /*3400*/  R2UR UR4, R11 ;  /* 0x000000000b0472ca */ /* 0x000fe200000e0000 */
[----:B-1----:R-:W-:Y:S02]  /*3410*/  HFMA2 R4, -RZ, RZ, 0, 5.9604644775390625e-08 ;  /* 0x00000001ff047431 */ /* 0x002fe400000001ff */
[----:B------:R-:W-:Y:S01]  /*3420*/  IMAD.MOV.U32 R7, RZ, RZ, 0xffff ;  /* 0x0000ffffff077424 */ /* 0x000fe200078e00ff */
[----:B------:R-:W-:Y:S01]  /*3430*/  PRMT R2, R2, 0x654, R3 ;  /* 0x0000065402027816 */ /* 0x000fe20000000003 */
[----:B------:R-:W-:Y:S02]  /*3440*/  IMAD.MOV.U32 R5, RZ, RZ, 0x4 ;  /* 0x00000004ff057424 */ /* 0x000fe400078e00ff */
[----:B------:R-:W-:Y:S01]  /*3450*/  IMAD.SHL.U32 R9, R10, 0x20, RZ ;  /* 0x000000200a097824 */ /* 0x000fe200078e00ff */
[-C--:B------:R-:W-:Y:S02]  /*3460*/  SHF.L.U32 R7, R7, R10.reuse, RZ ;  /* 0x0000000a07077219 */ /* 0x080fe400000006ff */
[----:B------:R-:W-:-:S03]  /*3470*/  SHF.L.U32 R6, R4, R10, RZ ;  /* 0x0000000a04067219 */ /* 0x000fc600000006ff */
[----:B------:R-:W-:-:S06]  /*3480*/  UPRMT UR4, UR4, 0x654, UR7 ;  /* 0x0000065404047896 */ /* 0x000fcc0008000007 */
[----:B------:R-:W-:-:S03]  /*3490*/  MOV R3, UR4 ;  /* 0x0000000400037c02 */ /* 0x000fc60008000f00 */
[----:B------:R1:W-:Y:S01]  /*34a0*/  SYNCS.ARRIVE.TRANS64.RED RZ, [UR4], R5 ;  /* 0x00000005ffff79a7 */ /* 0x0003e20008000404 */
[----:B------:R1:W-:Y:S04]  /*34b0*/  STS [UR6+0x120], R9 ;  /* 0x00012009ff007988 */ /* 0x0003e80008000806 */
[----:B------:R1:W-:Y:S04]  /*34c0*/  STAS [R2.64], R10 ;  /* 0x0000000a02007dbd */ /* 0x0003e8000c0008ff */
[----:B------:R1:W-:Y:S04]  /*34d0*/  ATOMS.OR RZ, [UR5+0x14], R7 ;  /* 0x00001407ffff798c */ /* 0x0003e8000b000005 */
[----:B------:R1:W-:Y:S04]  /*34e0*/  ATOMS.OR RZ, [UR5+0x18], R6 ;  /* 0x00001806ffff798c */ /* 0x0003e8000b000005 */
[----:B------:R1:W-:Y:S02]  /*34f0*/  ATOMS.XOR RZ, [UR5+0x10], R4 ;  /* 0x00001004ffff798c */ /* 0x0003e4000b800005 */
.L_x_61:
[----:B------:R-:W-:Y:S05]  /*3500*/  BSYNC B0 ;  /* 0x0000000000007941 */ /* 0x000fea0003800000 */
.L_x_60:
[----:B------:R-:W-:Y:S05]  /*3510*/  BRA.U UP0, `(.L_x_66) ;  /* 0x0000000100707547 */ /* 0x000fea000b800000 */
[----:B------:R-:W-:-:S03]  /*3520*/  UMOV UR4, 0xffffffff ;  /* 0xffffffff00047882 */ /* 0x000fc60000000000 */
[----:B------:R-:W-:Y:S05]  /*3530*/  BRA.DIV UR4, `(.L_x_67) ;  /* 0x0000005204247947 */ /* 0x000fea000b800000 */
[----:B------:R-:W-:-:S13]  /*3540*/  ELECT P6, URZ, PT ;  /* 0x0000000000ff782f */ /* 0x000fda00038c0000 */
.L_x_151:
[----:B------:R-:W-:Y:S05]  /*3550*/  @!P6 BRA `(.L_x_66) ;  /* 0x000000000060e947 */ /* 0x000fea0003800000 */
[----:B-1----:R-:W1:Y:S02]  /*3560*/  LDS R3, [UR5+0x10] ;  /* 0x00001005ff037984 */ /* 0x002e640008000800 */
[----:B-1----:R-:W-:-:S04]  /*3570*/  SHF.L.U32 R3, R3, 0x1f, RZ ;  /* 0x0000001f03037819 */ /* 0x002fc800000006ff */
[----:B------:R-:W1:Y:S02]  /*3580*/  SYNCS.PHASECHK.TRANS64.TRYWAIT P0, [UR5+0x8], R3 ;  /* 0x00000803ff0075a7 */ /* 0x000e640008001105 */
[----:B-1----:R-:W-:Y:S05]  /*3590*/  @P0 BRA `(.L_x_68) ;  /* 0x0000000000080947 */ /* 0x002fea0003800000 */
[----:B------:R-:W1:Y:S02]  /*35a0*/  SYNCS.PHASECHK.TRANS64.TRYWAIT P0, [UR5+0x8], R3 ;  /* 0x00000803ff0075a7 */ /* 0x000e640008001105 */
[----:B-1----:R-:W-:Y:S05]  /*35b0*/  @!P0 BRA `(.L_x_69) ;  /* 0x0000005000248947 */ /* 0x002fea0003800000 */
.L_x_68:
[----:B------:R-:W2:Y:S01]  /*35c0*/  LDS R5, [UR6+0x120] ;  /* 0x00012006ff057984 */ /* 0x000ea20008000800 */
[----:B------:R-:W-:Y:S01]  /*35d0*/  R2UR UR4, R11 ;  /* 0x000000000b0472ca */ /* 0x000fe200000e0000 */
[----:B-1----:R-:W-:Y:S02]  /*35e0*/  IMAD.MOV.U32 R3, RZ, RZ, 0xffff ;  /* 0x0000ffffff037424 */ /* 0x002fe400078e00ff */
[----:B------:R-:W-:-:S10]  /*35f0*/  IMAD.MOV.U32 R2, RZ, RZ, 0x1 ;  /* 0x00000001ff027424 */ /* 0x000fd400078e00ff */
[----:B------:R-:W-:Y:S01]  /*3600*/  UPRMT UR4, UR4, 0x654, UR7 ;  /* 0x0000065404047896 */ /* 0x000fe20008000007 */
[----:B--2---:R-:W-:Y:S01]  /*3610*/  IMAD.SHL.U32 R4, R5, 0x20, RZ ;  /* 0x0000002005047824 */ /* 0x004fe200078e00ff */
[-C--:B------:R-:W-:Y:S02]  /*3620*/  SHF.L.U32 R3, R3, R5.reuse, RZ ;  /* 0x0000000503037219 */ /* 0x080fe400000006ff */
[----:B------:R-:W-:Y:S02]  /*3630*/  SHF.L.U32 R5, R2, R5, RZ ;  /* 0x0000000502057219 */ /* 0x000fe400000006ff */
[----:B------:R2:W-:Y:S04]  /*3640*/  STS [UR6+0x120], R4 ;  /* 0x00012004ff007988 */ /* 0x0005e80008000806 */
[----:B------:R2:W-:Y:S04]  /*3650*/  ATOMS.OR RZ, [UR5+0x14], R3 ;  /* 0x00001403ffff798c */ /* 0x0005e8000b000005 */
[----:B------:R2:W-:Y:S01]  /*3660*/  ATOMS.OR RZ, [UR5+0x18], R5 ;  /* 0x00001805ffff798c */ /* 0x0005e2000b000005 */
[----:B------:R-:W-:Y:S03]  /*3670*/  SYNCS.ARRIVE.TRANS64.RED.A1T0 RZ, [UR4], RZ ;  /* 0x000000ffffff79a7 */ /* 0x000fe60008100404 */
[----:B------:R2:W-:Y:S01]  /*3680*/  ATOMS.XOR RZ, [UR5+0x10], R2 ;  /* 0x00001002ffff798c */ /* 0x0005e2000b800005 */
[----:B------:R-:W-:Y:S05]  /*3690*/  BRA `(.L_x_66) ;  /* 0x0000000000107947 */ /* 0x000fea0003800000 */
.L_x_59:
[----:B------:R-:W-:-:S05]  /*36a0*/  MOV R2, 0xffffffff ;  /* 0xffffffff00027802 */ /* 0x000fca0000000f00 */
[----:B------:R1:W-:Y:S02]  /*36b0*/  STS [UR6+0x120], R2 ;  /* 0x00012002ff007988 */ /* 0x0003e40008000806 */
[----:B-1----:R-:W-:Y:S02]  /*36c0*/  MOV R2, 0x36e0 ;  /* 0x000036e000027802 */ /* 0x002fe40000000f00 */
[----:B-----5:R-:W-:Y:S05]  /*36d0*/  CALL.REL.NOINC `($__internal_1_$__cuda_sm10x_tcgen05_guardrail_trap_phase_invalid_during_alloc) ;  /* 0x0000005400847944 */ /* 0x020fea0003c00000 */
.L_x_66:
[----:B------:R-:W-:Y:S05]  /*36e0*/  WARPSYNC.ALL ;  /* 0x0000000000007948 */ /* 0x000fea0003800000 */
[----:B------:R-:W3:Y:S01]  /*36f0*/  S2UR UR4, SR_CgaCtaId ;  /* 0x00000000000479c3 */ /* 0x000ee20000008800 */
[----:B------:R-:W-:Y:S01]  /*3700*/  UMOV UR62, 0x400 ;  /* 0x00000400003e7882 */ /* 0x000fe20000000000 */
[----:B------:R-:W4:Y:S01]  /*3710*/  LDCU UR7, c[0x0][0x38c] ;  /* 0x00007180ff0777ac */ /* 0x000f220008000800 */
[----:B------:R-:W-:Y:S01]  /*3720*/  LOP3.LUT R0, R0, 0xffff, RZ, 0xc0, !PT ;  /* 0x0000ffff00007812 */ /* 0x000fe200078ec0ff */
[----:B-1----:R-:W-:Y:S01]  /*3730*/  IMAD.MOV.U32 R10, RZ, RZ, 0x1 ;  /* 0x00000001ff0a7424 */ /* 0x002fe200078e00ff */
[----:B------:R-:W-:Y:S01]  /*3740*/  R2UR UR5, R12 ;  /* 0x000000000c0572ca */ /* 0x000fe200000e0000 */
[----:B------:R-:W-:Y:S01]  /*3750*/  UMOV UR9, URZ ;  /* 0x000000ff00097c82 */ /* 0x000fe20008000000 */
[----:B------:R-:W-:Y:S01]  /*3760*/  LOP3.LUT R8, R8, 0xffff, RZ, 0xc0, !PT ;  /* 0x0000ffff08087812 */ /* 0x000fe200078ec0ff */
[----:B------:R-:W-:Y:S01]  /*3770*/  UMOV UR60, URZ ;  /* 0x000000ff003c7c82 */ /* 0x000fe20008000000 */
[----:B------:R-:W-:Y:S01]  /*3780*/  UMOV UR76, 0x0 ;  /* 0x00000000004c7882 */ /* 0x000fe20000000000 */
[----:B------:R-:W-:Y:S01]  /*3790*/  UMOV UR77, 0x8100910 ;  /* 0x08100910004d7882 */ /* 0x000fe20000000000 */
[----:B------:R-:W-:-:S02]  /*37a0*/  R2UR UR65, R8 ;  /* 0x00000000084172ca */ /* 0x000fc400000e0000 */
[----:B------:R-:W-:Y:S01]  /*37b0*/  CS2R R8, SRZ ;  /* 0x0000000000087805 */ /* 0x000fe2000001ff00 */
[----:B------:R-:W-:Y:S01]  /*37c0*/  UMOV UR74, 0x0 ;  /* 0x00000000004a7882 */ /* 0x000fe20000000000 */
[----:B------:R-:W-:Y:S01]  /*37d0*/  UMOV UR75, 0x8100910 ;  /* 0x08100910004b7882 */ /* 0x000fe20000000000 */
[----:B------:R-:W-:Y:S01]  /*37e0*/  UMOV UR72, 0x0 ;  /* 0x0000000000487882 */ /* 0x000fe20000000000 */
[----:B------:R-:W-:Y:S01]  /*37f0*/  UMOV UR73, 0x8100910 ;  /* 0x0810091000497882 */ /* 0x000fe20000000000 */
[----:B------:R-:W-:Y:S01]  /*3800*/  UMOV UR70, 0x0 ;  /* 0x0000000000467882 */ /* 0x000fe20000000000 */
[----:B------:R-:W-:Y:S02]  /*3810*/  UISETP.NE.AND UP2, UPT, UR5, URZ, UPT ;  /* 0x000000ff0500728c */ /* 0x000fe4000bf45270 */
[----:B----4-:R-:W-:Y:S01]  /*3820*/  UIADD3 UR7, UPT, UPT, UR7, 0x7f, URZ ;  /* 0x0000007f07077890 */ /* 0x010fe2000fffe0ff */
[----:B------:R-:W-:Y:S01]  /*3830*/  UMOV UR71, 0x8100910 ;  /* 0x0810091000477882 */ /* 0x000fe20000000000 */
[----:B------:R-:W-:Y:S01]  /*3840*/  UMOV UR68, 0x0 ;  /* 0x0000000000447882 */ /* 0x000fe20000000000 */
[----:B---3--:R-:W-:Y:S01]  /*3850*/  ULEA UR62, UR4, UR62, 0x18 ;  /* 0x0000003e043e7291 */ /* 0x008fe2000f8ec0ff */
[----:B------:R-:W-:-:S02]  /*3860*/  UMOV UR69, 0x8100910 ;  /* 0x0810091000457882 */ /* 0x000fc40000000000 */
[----:B------:R-:W-:Y:S01]  /*3870*/  UMOV UR4, URZ ;  /* 0x000000ff00047c82 */ /* 0x000fe20008000000 */
[----:B------:R-:W-:Y:S01]  /*3880*/  UIADD3 UR6, UPT, UPT, UR62, 0x6400, URZ ;  /* 0x000064003e067890 */ /* 0x000fe2000fffe0ff */
[----:B--2---:R-:W-:Y:S01]  /*3890*/  IMAD.U32 R2, RZ, RZ, UR4 ;  /* 0x00000004ff027e24 */ /* 0x004fe2000f8e00ff */
[----:B------:R-:W-:Y:S02]  /*38a0*/  USHF.R.S32.HI UR4, URZ, 0x1f, UR7 ;  /* 0x0000001fff047899 */ /* 0x000fe40008011407 */
[----:B------:R-:W-:Y:S02]  /*38b0*/  UIADD3 UR5, UPT, UPT, UR62, 0x1e400, URZ ;  /* 0x0001e4003e057890 */ /* 0x000fe4000fffe0ff */
[----:B------:R-:W-:Y:S02]  /*38c0*/  ULEA.HI UR4, UR4, UR7, URZ, 0x7 ;  /* 0x0000000704047291 */ /* 0x000fe4000f8f38ff */
[----:B------:R-:W-:Y:S02]  /*38d0*/  USHF.R.U32.HI UR6, URZ, 0x4, UR6 ;  /* 0x00000004ff067899 */ /* 0x000fe40008011606 */
[----:B------:R-:W-:-:S02]  /*38e0*/  USHF.R.S32.HI UR8, URZ, 0x7, UR4 ;  /* 0x00000007ff087899 */ /* 0x000fc40008011404 */
[----:B------:R-:W-:Y:S01]  /*38f0*/  USHF.R.U32.HI UR5, URZ, 0x4, UR5 ;  /* 0x00000004ff057899 */ /* 0x000fe20008011605 */
[----:B------:R-:W-:Y:S01]  /*3900*/  R2UR UR4, R0 ;  /* 0x00000000000472ca */ /* 0x000fe200000e0000 */
[----:B------:R-:W-:Y:S02]  /*3910*/  UISETP.LT.AND UP0, UPT, UR8, 0x1, UPT ;  /* 0x000000010800788c */ /* 0x000fe4000bf01270 */
[----:B------:R-:W-:Y:S01]  /*3920*/  ULOP3.LUT UR6, UR6, 0x3fff, URZ, 0xc0, !UPT ;  /* 0x00003fff06067892 */ /* 0x000fe2000f8ec0ff */
[----:B------:R-:W-:Y:S01]  /*3930*/  IMAD.U32 R13, RZ, RZ, UR8 ;  /* 0x00000008ff0d7e24 */ /* 0x000fe2000f8e00ff */
[----:B------:R-:W-:Y:S02]  /*3940*/  ULOP3.LUT UR67, UR5, 0x3fff, URZ, 0xc0, !UPT ;  /* 0x00003fff05437892 */ /* 0x000fe4000f8ec0ff */
[----:B------:R-:W-:Y:S02]  /*3950*/  ULOP3.LUT UR66, UR6, 0x10000, URZ, 0xfc, !UPT ;  /* 0x0001000006427892 */ /* 0x000fe4000f8efcff */
[----:B------:R-:W-:-:S04]  /*3960*/  ULOP3.LUT UR67, UR67, 0x10000, URZ, 0xfc, !UPT ;  /* 0x0001000043437892 */ /* 0x000fc8000f8efcff */
[----:B------:R-:W-:Y:S01]  /*3970*/  IMAD.U32 R14, RZ, RZ, UR4 ;  /* 0x00000004ff0e7e24 */ /* 0x000fe2000f8e00ff */
[----:B------:R-:W-:Y:S01]  /*3980*/  NOP ;  /* 0x0000000000007918 */ /* 0x000fe20000000000 */
[----:B------:R-:W-:Y:S06]  /*3990*/  BAR.ARV 0x6, 0xa0 ;  /* 0x0182800000007b1d */ /* 0x000fec0000002000 */
[----:B------:R-:W1:Y:S02]  /*39a0*/  LDS R3, [UR62+0x120] ;  /* 0x0001203eff037984 */ /* 0x000e640008000800 */
[----:B-1----:R-:W-:Y:S01]  /*39b0*/  R2UR UR4, R3 ;  /* 0x00000000030472ca */ /* 0x002fe200000e0000 */
[----:B------:R-:W-:-:S12]  /*39c0*/  IMAD.MOV.U32 R3, RZ, RZ, RZ ;  /* 0x000000ffff037224 */ /* 0x000fd800078e00ff */
[----:B------:R-:W-:Y:S01]  /*39d0*/  IMAD.U32 R16, RZ, RZ, UR4 ;  /* 0x00000004ff107e24 */ /* 0x000fe2000f8e00ff */
[----:B------:R-:W-:-:S06]  /*39e0*/  USEL UR4, UR8, 0x1, !UP0 ;  /* 0x0000000108047887 */ /* 0x000fcc000c000000 */
[----:B------:R-:W-:-:S07]  /*39f0*/  IMAD.U32 R15, RZ, RZ, UR4 ;  /* 0x00000004ff0f7e24 */ /* 0x000fce000f8e00ff */
.L_x_77:
[C---:B------:R-:W-:Y:S02]  /*3a00*/  LEA R0, R9.reuse, UR62, 0x3 ;  /* 0x0000003e09007c11 */ /* 0x040fe4000f8e18ff */
[----:B------:R-:W-:Y:S02]  /*3a10*/  SHF.L.U32 R4, R8, 0x1f, RZ ;  /* 0x0000001f08047819 */ /* 0x000fe400000006ff */
[----:B------:R-:W-:Y:S02]  /*3a20*/  LEA R5, R9, UR62, 0x4 ;  /* 0x0000003e09057c11 */ /* 0x000fe4000f8e20ff */
[----:B------:R-:W1:Y:S02]  /*3a30*/  SYNCS.PHASECHK.TRANS64.TRYWAIT P0, [R0+URZ+0x70], R4 ;  /* 0x00007004000075a7 */ /* 0x000e6400080011ff */
[----:B-1----:R-:W-:Y:S05]  /*3a40*/  @!P0 BRA `(.L_x_70) ;  /* 0x0000004c00188947 */ /* 0x002fea0003800000 */
.L_x_152:
[----:B-1----:R-:W1:Y:S01]  /*3a50*/  LDS.128 R4, [R5+0x100] ;  /* 0x0001000005047984 */ /* 0x002e620000000c00 */
[----:B------:R-:W-:Y:S02]  /*3a60*/  VIADD R0, R0, 0x80 ;  /* 0x0000008000007836 */ /* 0x000fe40000000000 */
[----:B------:R-:W-:Y:S01]  /*3a70*/  VIADD R9, R9, 0x1 ;  /* 0x0000000109097836 */ /* 0x000fe20000000000 */
[----:B------:R-:W-:Y:S01]  /*3a80*/  @!PT LDS RZ, [RZ] ;  /* 0x00000000fffff984 */ /* 0x000fe20000000800 */
[----:B------:R-:W-:Y:S01]  /*3a90*/  @!PT LDS RZ, [RZ] ;  /* 0x00000000fffff984 */ /* 0x000fe20000000800 */
[----:B------:R-:W-:Y:S01]  /*3aa0*/  @!PT LDS RZ, [RZ] ;  /* 0x00000000fffff984 */ /* 0x000fe20000000800 */
[----:B------:R-:W-:Y:S01]  /*3ab0*/  @!PT LDS RZ, [RZ] ;  /* 0x00000000fffff984 */ /* 0x000fe20000000800 */
[----:B------:R2:W-:Y:S06]  /*3ac0*/  MEMBAR.ALL.CTA ;  /* 0x0000000000007992 */ /* 0x0005ec0000008000 */
[----:B--2---:R-:W2:Y:S01]  /*3ad0*/  FENCE.VIEW.ASYNC.S ;  /* 0x00000000000073c6 */ /* 0x004ea20000000000 */
[----:B------:R-:W-:-:S04]  /*3ae0*/  PRMT R0, RZ, 0x654, R0 ;  /* 0x00000654ff007816 */ /* 0x000fc80000000000 */
[----:B--2---:R2:W-:Y:S01]  /*3af0*/  SYNCS.ARRIVE.TRANS64.RED.A1T0 RZ, [R0+URZ], RZ ;  /* 0x000000ff00ff79a7 */ /* 0x0045e200081004ff */
[----:B-1----:R-:W-:Y:S01]  /*3b00*/  LOP3.LUT P1, RZ, R6, 0x1, RZ, 0xc0, !PT ;  /* 0x0000000106ff7812 */ /* 0x002fe2000782c0ff */
[----:B--2---:R-:W-:-:S12]  /*3b10*/  BRA.U UP2, `(.L_x_71) ;  /* 0x00000009022c7547 */ /* 0x004fd8000b800000 */
[----:B------:R-:W1:Y:S01]  /*3b20*/  LDCU UR4, c[0x0][0x38c] ;  /* 0x00007180ff0477ac */ /* 0x000e620008000800 */
[----:B------:R-:W-:Y:S02]  /*3b30*/  R2UR UR5, R2 ;  /* 0x00000000020572ca */ /* 0x000fe400000e0000 */
[----:B------:R-:W-:Y:S02]  /*3b40*/  PLOP3.LUT P2, PT, PT, PT, PT, 0x80, 0x8 ;  /* 0x000000000008781c */ /* 0x000fe40003f4f070 */
[----:B------:R-:W-:Y:S02]  /*3b50*/  SHF.L.U32 R5, R10, 0x1f, RZ ;  /* 0x0000001f0a057819 */ /* 0x000fe400000006ff */
[----:B------:R-:W-:-:S07]  /*3b60*/  R2UR UR6, R16 ;  /* 0x00000000100672ca */ /* 0x000fce00000e0000 */
[----:B------:R-:W-:Y:S02]  /*3b70*/  ULEA UR7, UR5, UR62, 0x3 ;  /* 0x0000003e05077291 */ /* 0x000fe4000f8e18ff */
[----:B-1----:R-:W-:-:S04]  /*3b80*/  UISETP.GE.AND UP0, UPT, UR4, 0x1, UPT ;  /* 0x000000010400788c */ /* 0x002fc8000bf06270 */
[----:B------:R-:W-:Y:S01]  /*3b90*/  IMAD.U32 R4, RZ, RZ, UR7 ;  /* 0x00000007ff047e24 */ /* 0x000fe2000f8e00ff */
[----:B------:R-:W-:Y:S01]  /*3ba0*/  ULEA UR8, UR5, UR6, 0x5 ;  /* 0x0000000605087291 */ /* 0x000fe2000f8e28ff */
[----:B------:R-:W-:-:S05]  /*3bb0*/  PLOP3.LUT P0, PT, PT, PT, UP0, 0x80, 0x8 ;  /* 0x000000000008781c */ /* 0x000fca0003f0f008 */
[----:B------:R-:W-:-:S08]  /*3bc0*/  @UP0 ULEA UR4, UR9, UR62, 0x3 ;  /* 0x0000003e09040291 */ /* 0x000fd0000f8e18ff */
[----:B------:R-:W-:-:S04]  /*3bd0*/  @P0 SHF.L.U32 R0, R3, 0x1f, RZ ;  /* 0x0000001f03000819 */ /* 0x000fc800000006ff */
[----:B------:R1:W2:Y:S01]  /*3be0*/  @P0 SYNCS.PHASECHK.TRANS64.TRYWAIT P2, [UR4], R0 ;  /* 0x00000000ff0005a7 */ /* 0x0002a20008041104 */
[----:B------:R-:W3:Y:S02]  /*3bf0*/  SYNCS.PHASECHK.TRANS64.TRYWAIT P0, [UR7+0xb0], R5 ;  /* 0x0000b005ff0075a7 */ /* 0x000ee40008001107 */
[----:B-123--:R-:W-:Y:S05]  /*3c00*/  @!P0 BRA `(.L_x_72) ;  /* 0x0000004800bc8947 */ /* 0x00efea0003800000 */
.L_x_154:
[----:B------:R-:W-:Y:S01]  /*3c10*/  UMOV UR64, UR60 ;  /* 0x0000003c00407c82 */ /* 0x000fe20008000000 */
[----:B------:R-:W-:Y:S05]  /*3c20*/  BRA.U !UP0, `(.L_x_73) ;  /* 0x0000000508d07547 */ /* 0x000fea000b800000 */
[----:B------:R-:W-:Y:S01]  /*3c30*/  R2UR UR4, R15 ;  /* 0x000000000f0472ca */ /* 0x000fe200000e0000 */
[----:B------:R-:W-:Y:S01]  /*3c40*/  UPLOP3.LUT UP3, UPT, UPT, UPT, UPT, 0x40, 0x4 ;  /* 0x000000000004789c */ /* 0x000fe20003f6e870 */
[----:B------:R-:W-:Y:S01]  /*3c50*/  R2UR UR61, R13 ;  /* 0x000000000d3d72ca */ /* 0x000fe200000e0000 */
[----:B------:R-:W-:-:S10]  /*3c60*/  UMOV UR7, UR9 ;  /* 0x0000000900077c82 */ /* 0x000fd40008000000 */
[----:B------:R-:W-:-:S12]  /*3c70*/  UIADD3 UR64, UPT, UPT, UR4, UR60, URZ ;  /* 0x0000003c04407290 */ /* 0x000fd8000fffe0ff */
.L_x_76:
[----:B--2---:R-:W-:Y:S01]  /*3c80*/  ULEA UR5, UR7, UR62, 0x3 ;  /* 0x0000003e07057291 */ /* 0x004fe2000f8e18ff */
[----:B------:R-:W-:Y:S11]  /*3c90*/  @P2 BRA `(.L_x_74) ;  /* 0x00000000000c2947 */ /* 0x000ff60003800000 */
[----:B-1----:R-:W-:Y:S04]  /*3ca0*/  SHF.L.U32 R5, R3, 0x1f, RZ ;  /* 0x0000001f03057819 */ /* 0x002fe800000006ff */
[----:B------:R-:W1:Y:S02]  /*3cb0*/  SYNCS.PHASECHK.TRANS64.TRYWAIT P0, [UR5], R5 ;  /* 0x00000005ff0075a7 */ /* 0x000e640008001105 */
[----:B-1----:R-:W-:Y:S05]  /*3cc0*/  @!P0 BRA `(.L_x_75) ;  /* 0x0000004800a88947 */ /* 0x002fea0003800000 */
.L_x_74:
[----:B------:R-:W-:Y:S01]  /*3cd0*/  UISETP.NE.AND UP0, UPT, UR61, 0x1, UPT ;  /* 0x000000013d00788c */ /* 0x000fe2000bf05270 */
[----:B------:R-:W-:Y:S01]  /*3ce0*/  PLOP3.LUT P2, PT, PT, PT, PT, 0x80, 0x8 ;  /* 0x000000000008781c */ /* 0x000fe20003f4f070 */
[----:B------:R-:W-:Y:S01]  /*3cf0*/  UIADD3 UR9, UPT, UPT, UR7, 0x1, URZ ;  /* 0x0000000107097890 */ /* 0x000fe2000fffe0ff */
[----:B------:R-:W-:Y:S01]  /*3d00*/  MOV.SPILL R6, UR65 ;  /* 0x0000004100067c02 */ /* 0x000fe20009000f00 */
[----:B------:R-:W-:Y:S01]  /*3d10*/  UIADD3 UR63, UPT, UPT, UR5, 0x18, URZ ;  /* 0x00000018053f7890 */ /* 0x000fe2000fffe0ff */
[----:B-1----:R-:W-:Y:S01]  /*3d20*/  MOV.SPILL R5, UR64 ;  /* 0x0000004000057c02 */ /* 0x002fe20009000f00 */
[----:B------:R-:W-:Y:S01]  /*3d30*/  UISETP.NE.AND UP1, UPT, UR9, 0x3, UPT ;  /* 0x000000030900788c */ /* 0x000fe2000bf25270 */
[----:B------:R-:W-:Y:S01]  /*3d40*/  PLOP3.LUT P0, PT, PT, PT, UP0, 0x80, 0x8 ;  /* 0x000000000008781c */ /* 0x000fe20003f0f008 */
[----:B------:R-:W-:Y:S02]  /*3d50*/  ULEA UR6, UR7, UR67, 0xa ;  /* 0x0000004307067291 */ /* 0x000fe4000f8e50ff */
[----:B------:R-:W-:Y:S02]  /*3d60*/  USEL UR5, URZ, 0x1, UP1 ;  /* 0x00000001ff057887 */ /* 0x000fe40008800000 */
[----:B------:R-:W-:Y:S02]  /*3d70*/  USEL UR9, UR9, URZ, UP1 ;  /* 0x000000ff09097287 */ /* 0x000fe40008800000 */
[----:B------:R-:W-:Y:S02]  /*3d80*/  ULEA UR4, UR7, UR66, 0xb ;  /* 0x0000004207047291 */ /* 0x000fe4000f8e58ff */
[----:B------:R-:W-:Y:S01]  /*3d90*/  @UP0 ULEA UR7, UR9, UR62, 0x3 ;  /* 0x0000003e09070291 */ /* 0x000fe2000f8e18ff */
[----:B------:R-:W-:Y:S01]  /*3da0*/  LOP3.LUT R3, R3, UR5, RZ, 0x3c, !PT ;  /* 0x0000000503037c12 */ /* 0x000fe2000f8e3cff */
[----:B------:R-:W-:Y:S02]  /*3db0*/  UIADD3 UR20, UPT, UPT, UR6, 0x2, URZ ;  /* 0x0000000206147890 */ /* 0x000fe4000fffe0ff */
[----:B------:R-:W-:Y:S01]  /*3dc0*/  UIADD3 UR18, UPT, UPT, UR4, 0x2, URZ ;  /* 0x0000000204127890 */ /* 0x000fe2000fffe0ff */
[----:B------:R-:W-:Y:S01]  /*3dd0*/  @P0 SHF.L.U32 R0, R3, 0x1f, RZ ;  /* 0x0000001f03000819 */ /* 0x000fe200000006ff */
[----:B------:R-:W-:Y:S02]  /*3de0*/  UIADD3 UR16, UPT, UPT, UR6, 0x4, URZ ;  /* 0x0000000406107890 */ /* 0x000fe4000fffe0ff */
[----:B------:R-:W-:Y:S01]  /*3df0*/  UIADD3 UR10, UPT, UPT, UR4, 0x4, URZ ;  /* 0x00000004040a7890 */ /* 0x000fe2000fffe0ff */
[----:B------:R2:W3:Y:S01]  /*3e00*/  @P0 SYNCS.PHASECHK.TRANS64.TRYWAIT P2, [UR7], R0 ;  /* 0x00000000ff0005a7 */ /* 0x0004e20008041107 */
[----:B------:R-:W-:Y:S02]  /*3e10*/  UIADD3 UR14, UPT, UPT, UR6, 0x6, URZ ;  /* 0x00000006060e7890 */ /* 0x000fe4000fffe0ff */
        /* <DEDUP_REMOVED lines=21> */
[----:B------:R-:W-:Y:S01]  /*3f70*/  UIADD3 UR61, UPT, UPT, UR61, -0x1, URZ ;  /* 0xffffffff3d3d7890 */ /* 0x000fe2000fffe0ff */
[----:B------:R-:W-:Y:S01]  /*3f80*/  UMOV UR7, 0x40004040 ;  /* 0x4000404000077882 */ /* 0x000fe20000000000 */
[----:B------:R-:W-:Y:S01]  /*3f90*/  UMOV UR64, 0x0 ;  /* 0x0000000000407882 */ /* 0x000fe20000000000 */
[----:B------:R-:W-:Y:S01]  /*3fa0*/  UMOV UR65, 0x8100910 ;  /* 0x0810091000417882 */ /* 0x000fe20000000000 */
[----:B------:R-:W-:Y:S01]  /*3fb0*/  UMOV UR5, 0x40004040 ;  /* 0x4000404000057882 */ /* 0x000fe20000000000 */
[----:B------:R-:W-:Y:S01]  /*3fc0*/  UMOV UR21, 0x40004040 ;  /* 0x4000404000157882 */ /* 0x000fe20000000000 */
[----:B------:R1:W-:Y:S01]  /*3fd0*/  UTCHMMA.2CTA gdesc[UR4], gdesc[UR6], tmem[UR8], tmem[UR64], idesc[UR65], UP3 ;  /* 0x00ff4006040075ea */ /* 0x0003e20009a00008 */
[----:B------:R-:W-:Y:S01]  /*3fe0*/  UPLOP3.LUT UP3, UPT, UPT, UPT, UPT, 0x80, 0x8 ;  /* 0x000000000008789c */ /* 0x000fe20003f6f070 */
[----:B------:R-:W-:Y:S01]  /*3ff0*/  UMOV UR19, 0x40004040 ;  /* 0x4000404000137882 */ /* 0x000fe20000000000 */
[----:B------:R-:W-:Y:S01]  /*4000*/  UMOV UR17, 0x40004040 ;  /* 0x4000404000117882 */ /* 0x000fe20000000000 */
[----:B------:R4:W-:Y:S01]  /*4010*/  UTCHMMA.2CTA gdesc[UR18], gdesc[UR20], tmem[UR8], tmem[UR64], idesc[UR65], UPT ;  /* 0x00ff4014120075ea */ /* 0x0009e2000ba00008 */
        /* <DEDUP_REMOVED lines=19> */
[----:B-1----:R-:W-:Y:S01]  /*4150*/  UMOV UR7, 0x8100910 ;  /* 0x0810091000077882 */ /* 0x002fe20000000000 */
[----:B------:R-:W-:Y:S01]  /*4160*/  UMOV UR35, 0x40004040 ;  /* 0x4000404000237882 */ /* 0x000fe20000000000 */
[----:B------:R-:W-:Y:S01]  /*4170*/  UMOV UR33, 0x40004040 ;  /* 0x4000404000217882 */ /* 0x000fe20000000000 */
[----:B------:R-:W-:Y:S01]  /*4180*/  UMOV UR27, 0x40004040 ;  /* 0x40004040001b7882 */ /* 0x000fe20000000000 */
[----:B------:R-:W-:Y:S01]  /*4190*/  UMOV UR25, 0x40004040 ;  /* 0x4000404000197882 */ /* 0x000fe20000000000 */
[----:B----4-:R-:W-:Y:S02]  /*41a0*/  UIADD3 UR20, UPT, UPT, UR4, 0x602, URZ ;  /* 0x0000060204147890 */ /* 0x010fe4000fffe0ff */
[----:B------:R-:W-:Y:S02]  /*41b0*/  UIADD3 UR18, UPT, UPT, UR6, 0x304, URZ ;  /* 0x0000030406127890 */ /* 0x000fe4000fffe0ff */
[----:B--2---:R-:W-:Y:S02]  /*41c0*/  UIADD3 UR16, UPT, UPT, UR4, 0x604, URZ ;  /* 0x0000060404107890 */ /* 0x004fe4000fffe0ff */
[----:B------:R-:W-:Y:S01]  /*41d0*/  UIADD3 UR10, UPT, UPT, UR6, 0x306, URZ ;  /* 0x00000306060a7890 */ /* 0x000fe2000fffe0ff */
[----:B------:R-:W-:Y:S01]  /*41e0*/  R2UR.FILL UR65, R6 ;  /* 0x00000000064172ca */ /* 0x000fe200004e0000 */
[----:B------:R-:W-:Y:S01]  /*41f0*/  UMOV UR14, 0x0 ;  /* 0x00000000000e7882 */ /* 0x000fe20000000000 */
[----:B------:R-:W-:Y:S01]  /*4200*/  UMOV UR15, 0x8100910 ;  /* 0x08100910000f7882 */ /* 0x000fe20000000000 */
[----:B------:R-:W-:Y:S01]  /*4210*/  UMOV UR12, 0x0 ;  /* 0x00000000000c7882 */ /* 0x000fe20000000000 */
[----:B------:R-:W-:Y:S01]  /*4220*/  UTCHMMA.2CTA gdesc[UR28], gdesc[UR30], tmem[UR8], tmem[UR14], idesc[UR15], UPT ;  /* 0x00ff0e1e1c0075ea */ /* 0x000fe2000ba00008 */
[----:B------:R-:W-:Y:S01]  /*4230*/  UTCHMMA.2CTA gdesc[UR56], gdesc[UR58], tmem[UR8], tmem[UR14], idesc[UR15], UPT ;  /* 0x00ff0e3a380075ea */ /* 0x000fe2000ba00008 */
[----:B------:R-:W-:Y:S01]  /*4240*/  UMOV UR13, 0x8100910 ;  /* 0x08100910000d7882 */ /* 0x000fe20000000000 */
[----:B------:R-:W-:Y:S01]  /*4250*/  UTCHMMA.2CTA gdesc[UR52], gdesc[UR54], tmem[UR8], tmem[UR14], idesc[UR15], UPT ;  /* 0x00ff0e36340075ea */ /* 0x000fe2000ba00008 */
[----:B------:R-:W-:Y:S01]  /*4260*/  UIADD3 UR4, UPT, UPT, UR4, 0x606, URZ ;  /* 0x0000060604047890 */ /* 0x000fe2000fffe0ff */
[----:B------:R-:W-:Y:S01]  /*4270*/  UTCHMMA.2CTA gdesc[UR48], gdesc[UR50], tmem[UR8], tmem[UR12], idesc[UR13], UPT ;  /* 0x00ff0c32300075ea */ /* 0x000fe2000ba00008 */
[----:B------:R-:W-:Y:S01]  /*4280*/  UTCHMMA.2CTA gdesc[UR44], gdesc[UR46], tmem[UR8], tmem[UR12], idesc[UR13], UPT ;  /* 0x00ff0c2e2c0075ea */ /* 0x000fe2000ba00008 */
[----:B------:R-:W-:Y:S01]  /*4290*/  UMOV UR6, 0x0 ;  /* 0x0000000000067882 */ /* 0x000fe20000000000 */
[----:B------:R-:W-:Y:S01]  /*42a0*/  UTCHMMA.2CTA gdesc[UR40], gdesc[UR42], tmem[UR8], tmem[UR12], idesc[UR13], UPT ;  /* 0x00ff0c2a280075ea */ /* 0x000fe2000ba00008 */
[----:B------:R1:W-:Y:S01]  /*42b0*/  UTCHMMA.2CTA gdesc[UR36], gdesc[UR38], tmem[UR8], tmem[UR6], idesc[UR7], UPT ;  /* 0x00ff0626240075ea */ /* 0x0003e2000ba00008 */
[----:B------:R2:W-:Y:S01]  /*42c0*/  UTCHMMA.2CTA gdesc[UR32], gdesc[UR34], tmem[UR8], tmem[UR76], idesc[UR77], UPT ;  /* 0x00ff4c22200075ea */ /* 0x0005e2000ba00008 */
[----:B------:R-:W-:Y:S01]  /*42d0*/  UMOV UR23, 0x40004040 ;  /* 0x4000404000177882 */ /* 0x000fe20000000000 */
[----:B------:R2:W-:Y:S01]  /*42e0*/  UTCHMMA.2CTA gdesc[UR24], gdesc[UR26], tmem[UR8], tmem[UR74], idesc[UR75], UPT ;  /* 0x00ff4a1a180075ea */ /* 0x0005e2000ba00008 */
[----:B------:R-:W-:Y:S01]  /*42f0*/  R2UR.FILL UR64, R5 ;  /* 0x00000000054072ca */ /* 0x000fe200004e0000 */
[----:B------:R2:W-:Y:S01]  /*4300*/  UTCHMMA.2CTA gdesc[UR20], gdesc[UR22], tmem[UR8], tmem[UR72], idesc[UR73], UPT ;  /* 0x00ff4816140075ea */ /* 0x0005e2000ba00008 */
[----:B------:R2:W-:Y:S01]  /*4310*/  UTCHMMA.2CTA gdesc[UR16], gdesc[UR18], tmem[UR8], tmem[UR70], idesc[UR71], UPT ;  /* 0x00ff4612100075ea */ /* 0x0005e2000ba00008 */
[----:B------:R2:W-:Y:S01]  /*4320*/  UTCHMMA.2CTA gdesc[UR4], gdesc[UR10], tmem[UR8], tmem[UR68], idesc[UR69], UPT ;  /* 0x00ff440a040075ea */ /* 0x0005e2000ba00008 */
[----:B------:R2:W-:Y:S09]  /*4330*/  UTCBAR.2CTA.MULTICAST [UR63], URZ, UR65 ;  /* 0x000000ff3f0073e9 */ /* 0x0005f20008200841 */
[----:B------:R-:W-:Y:S01]  /*4340*/  UISETP.NE.AND UP0, UPT, UR60, UR64, UPT ;  /* 0x000000403c00728c */ /* 0x000fe2000bf05270 */
[----:B-1----:R-:W-:Y:S08]  /*4350*/  UMOV UR7, UR9 ;  /* 0x0000000900077c82 */ /* 0x002ff00008000000 */
[----:B---3--:R-:W-:Y:S05]  /*4360*/  BRA.U UP0, `(.L_x_76) ;  /* 0xfffffff900447547 */ /* 0x008fea000b83ffff */
.L_x_73:
[----:B--2---:R-:W-:Y:S01]  /*4370*/  R2UR UR4, R4 ;  /* 0x00000000040472ca */ /* 0x004fe200000e0000 */
[----:B------:R-:W-:Y:S01]  /*4380*/  UMOV UR60, UR64 ;  /* 0x00000040003c7c82 */ /* 0x000fe20008000000 */
[----:B------:R-:W-:-:S11]  /*4390*/  R2UR UR5, R14 ;  /* 0x000000000e0572ca */ /* 0x000fd600000e0000 */
[----:B------:R-:W-:-:S09]  /*43a0*/  UIADD3 UR4, UPT, UPT, UR4, 0x90, URZ ;  /* 0x0000009004047890 */ /* 0x000fd2000fffe0ff */
[----:B------:R2:W-:Y:S01]  /*43b0*/  UTCBAR.2CTA.MULTICAST [UR4], URZ, UR5 ;  /* 0x000000ff040073e9 */ /* 0x0005e20008200805 */
[----:B------:R-:W-:Y:S02]  /*43c0*/  NOP ;  /* 0x0000000000007918 */ /* 0x000fe40000000000 */
.L_x_71:
[----:B--2---:R-:W-:Y:S02]  /*43d0*/  R2UR UR4, R2 ;  /* 0x00000000020472ca */ /* 0x004fe400000e0000 */
[----:B------:R-:W-:-:S04]  /*43e0*/  ISETP.NE.AND P0, PT, R9, 0x2, PT ;  /* 0x000000020900780c */ /* 0x000fc80003f05270 */
[----:B-1----:R-:W-:Y:S02]  /*43f0*/  SEL R0, RZ, 0x1, P0 ;  /* 0x00000001ff007807 */ /* 0x002fe40000000000 */
[----:B------:R-:W-:Y:S02]  /*4400*/  SEL R9, R9, RZ, P0 ;  /* 0x000000ff09097207 */ /* 0x000fe40000000000 */
[----:B------:R-:W-:-:S03]  /*4410*/  LOP3.LUT R8, R8, R0, RZ, 0x3c, !PT ;  /* 0x0000000008087212 */ /* 0x000fc600078e3cff */
[----:B------:R-:W-:-:S04]  /*4420*/  UIADD3 UR4, UPT, UPT, UR4, 0x1, URZ ;  /* 0x0000000104047890 */ /* 0x000fc8000fffe0ff */
[----:B------:R-:W-:-:S04]  /*4430*/  UISETP.NE.AND UP0, UPT, UR4, 0x4, UPT ;  /* 0x000000040400788c */ /* 0x000fc8000bf05270 */
[----:B------:R-:W-:Y:S02]  /*4440*/  USEL UR5, URZ, 0x1, UP0 ;  /* 0x00000001ff057887 */ /* 0x000fe40008000000 */
[----:B------:R-:W-:-:S04]  /*4450*/  USEL UR4, UR4, URZ, UP0 ;  /* 0x000000ff04047287 */ /* 0x000fc80008000000 */
[----:B------:R-:W-:Y:S02]  /*4460*/  LOP3.LUT R10, R10, UR5, RZ, 0x3c, !PT ;  /* 0x000000050a0a7c12 */ /* 0x000fe4000f8e3cff */
[----:B------:R-:W-:Y:S01]  /*4470*/  IMAD.U32 R2, RZ, RZ, UR4 ;  /* 0x00000004ff027e24 */ /* 0x000fe2000f8e00ff */
[----:B------:R-:W-:Y:S06]  /*4480*/  @P1 BRA `(.L_x_77) ;  /* 0xfffffff4005c1947 */ /* 0x000fec000383ffff */
[----:B------:R-:W1:Y:S01]  /*4490*/  S2UR UR8, SR_CgaCtaId ;  /* 0x00000000000879c3 */ /* 0x000e620000008800 */
[----:B------:R-:W-:Y:S01]  /*44a0*/  ELECT P0, URZ, PT ;  /* 0x0000000000ff782f */ /* 0x000fe20003800000 */
[----:B------:R-:W-:Y:S01]  /*44b0*/  IMAD.MOV.U32 R0, RZ, RZ, 0x1 ;  /* 0x00000001ff007424 */ /* 0x000fe200078e00ff */
[----:B------:R-:W-:Y:S01]  /*44c0*/  UMOV UR4, 0x40 ;  /* 0x0000004000047882 */ /* 0x000fe20000000000 */
[----:B------:R-:W-:-:S04]  /*44d0*/  R2UR UR5, R12 ;  /* 0x000000000c0572ca */ /* 0x000fc800000e0000 */
[----:B------:R-:W-:Y:S09]  /*44e0*/  UVIRTCOUNT.DEALLOC.SMPOOL 0x80 ;  /* 0x000000800000784c */ /* 0x000ff20000000000 */
[----:B------:R-:W-:Y:S02]  /*44f0*/  UISETP.NE.AND UP0, UPT, UR5, URZ, UPT ;  /* 0x000000ff0500728c */ /* 0x000fe4000bf05270 */
[----:B-1----:R-:W-:-:S09]  /*4500*/  ULEA UR8, UR8, UR4, 0x18 ;  /* 0x0000000408087291 */ /* 0x002fd2000f8ec0ff */
[----:B------:R1:W-:Y:S01]  /*4510*/  @P0 STS.U8 [UR8+0x1c], R0 ;  /* 0x00001c00ff000988 */ /* 0x0003e20008000008 */
[----:B------:R-:W-:Y:S05]  /*4520*/  BRA.U UP0, `(.L_x_78) ;  /* 0x0000000100a87547 */ /* 0x000fea000b800000 */
[----:B------:R-:W-:Y:S01]  /*4530*/  R2UR UR4, R2 ;  /* 0x00000000020472ca */ /* 0x000fe200000e0000 */
[----:B------:R-:W-:Y:S01]  /*4540*/  UIADD3 UR7, UPT, UPT, UR62, 0xb0, URZ ;  /* 0x000000b03e077890 */ /* 0x000fe2000fffe0ff */
[----:B------:R-:W-:-:S11]  /*4550*/  SHF.L.U32 R3, R10, 0x1f, RZ ;  /* 0x0000001f0a037819 */ /* 0x000fd600000006ff */
[----:B------:R-:W-:-:S09]  /*4560*/  ULEA UR4, UR4, UR7, 0x3 ;  /* 0x0000000704047291 */ /* 0x000fd2000f8e18ff */
[----:B------:R-:W2:Y:S02]  /*4570*/  SYNCS.PHASECHK.TRANS64.TRYWAIT P0, [UR4], R3 ;  /* 0x00000003ff0075a7 */ /* 0x000ea40008001104 */
[----:B--2---:R-:W-:Y:S05]  /*4580*/  @!P0 BRA `(.L_x_79) ;  /* 0x0000004000908947 */ /* 0x004fea0003800000 */
.L_x_157:
[----:B------:R-:W-:-:S13]  /*4590*/  R2UR UR4, R2 ;  /* 0x00000000020472ca */ /* 0x000fda00000e0000 */
        /* <DEDUP_REMOVED lines=9> */
.L_x_159:
        /* <DEDUP_REMOVED lines=9> */
.L_x_161:
[----:B------:R-:W-:-:S04]  /*46c0*/  UIADD3 UR4, UPT, UPT, UR4, 0x1, URZ ;  /* 0x0000000104047890 */ /* 0x000fc8000fffe0ff */
[----:B------:R-:W-:-:S04]  /*46d0*/  UISETP.NE.AND UP1, UPT, UR4, 0x4, UPT ;  /* 0x000000040400788c */ /* 0x000fc8000bf25270 */
[----:B------:R-:W-:Y:S02]  /*46e0*/  USEL UR5, URZ, 0x1, UP1 ;  /* 0x00000001ff057887 */ /* 0x000fe40008800000 */
[----:B------:R-:W-:-:S04]  /*46f0*/  USEL UR4, UR4, URZ, UP1 ;  /* 0x000000ff04047287 */ /* 0x000fc80008800000 */
[----:B------:R-:W-:Y:S01]  /*4700*/  ULEA UR4, UR4, UR7, 0x3 ;  /* 0x0000000704047291 */ /* 0x000fe2000f8e18ff */
[----:B------:R-:W-:-:S04]  /*4710*/  LOP3.LUT R2, R2, UR5, RZ, 0x3c, !PT ;  /* 0x0000000502027c12 */ /* 0x000fc8000f8e3cff */
[----:B------:R-:W-:Y:S01]  /*4720*/  SHF.L.U32 R2, R2, 0x1f, RZ ;  /* 0x0000001f02027819 */ /* 0x000fe200000006ff */
[----:B-1----:R-:W-:-:S04]  /*4730*/  IMAD.U32 R0, RZ, RZ, UR4 ;  /* 0x00000004ff007e24 */ /* 0x002fc8000f8e00ff */
[----:B------:R1:W2:Y:S03]  /*4740*/  SYNCS.PHASECHK.TRANS64.TRYWAIT P0, [R0+URZ], R2 ;  /* 0x00000002000075a7 */ /* 0x0002a600080011ff */
[----:B--2---:R-:W-:Y:S05]  /*4750*/  @!P0 NANOSLEEP.SYNCS 0x989680 ;  /* 0x009896800000895d */ /* 0x004fea0003900000 */
[----:B------:R-:W2:Y:S02]  /*4760*/  @!P0 SYNCS.PHASECHK.TRANS64 P0, [R0+URZ], R2 ;  /* 0x00000002000085a7 */ /* 0x000ea400080010ff */
[----:B--2---:R-:W-:Y:S05]  /*4770*/  @P0 BRA `(.L_x_82) ;  /* 0x0000000000240947 */ /* 0x004fea0003800000 */
.L_x_83:
[----:B--2---:R2:W3:Y:S02]  /*4780*/  SYNCS.PHASECHK.TRANS64.TRYWAIT P0, [R0+URZ], R2 ;  /* 0x00000002000075a7 */ /* 0x0044e400080011ff */
[----:B---3--:R-:W-:Y:S05]  /*4790*/  @!P0 NANOSLEEP.SYNCS 0x989680 ;  /* 0x009896800000895d */ /* 0x008fea0003900000 */
[----:B------:R-:W3:Y:S02]  /*47a0*/  @!P0 SYNCS.PHASECHK.TRANS64 P0, [R0+URZ], R2 ;  /* 0x00000002000085a7 */ /* 0x000ee400080010ff */
[----:B---3--:R-:W-:Y:S05]  /*47b0*/  @!P0 BRA `(.L_x_83) ;  /* 0xfffffffc00f08947 */ /* 0x008fea000383ffff */
[----:B------:R-:W-:Y:S05]  /*47c0*/  BRA `(.L_x_82) ;  /* 0x0000000000107947 */ /* 0x000fea0003800000 */
.L_x_78:
[----:B------:R-:W-:Y:S01]  /*47d0*/  R2UR UR5, R11 ;  /* 0x000000000b0572ca */ /* 0x000fe200000e0000 */
[----:B------:R-:W-:-:S12]  /*47e0*/  UIADD3 UR4, UPT, UPT, UR62, 0xf0, URZ ;  /* 0x000000f03e047890 */ /* 0x000fd8000fffe0ff */
[----:B------:R-:W-:-:S09]  /*47f0*/  UPRMT UR4, UR5, 0x654, UR4 ;  /* 0x0000065405047896 */ /* 0x000fd20008000004 */
[----:B------:R-:W-:Y:S03]  /*4800*/  SYNCS.ARRIVE.TRANS64.RED.A1T0 RZ, [UR4], RZ ;  /* 0x000000ffffff79a7 */ /* 0x000fe60008100404 */
.L_x_82:
[----:B-12---:R-:W-:Y:S01]  /*4810*/  SHF.L.U32 R2, RZ, 0x1f, RZ ;  /* 0x0000001fff027819 */ /* 0x006fe200000006ff */
[----:B------:R-:W-:Y:S01]  /*4820*/  UIADD3 UR4, UPT, UPT, UR62, 0xf0, URZ ;  /* 0x000000f03e047890 */ /* 0x000fe2000fffe0ff */
[----:B------:R-:W-:Y:S02]  /*4830*/  PLOP3.LUT P0, PT, PT, PT, UP0, 0x80, 0x8 ;  /* 0x000000000008781c */ /* 0x000fe40003f0f008 */
[----:B------:R-:W1:Y:S02]  /*4840*/  SYNCS.PHASECHK.TRANS64.TRYWAIT P1, [UR62+0xf0], R2 ;  /* 0x0000f002ff0075a7 */ /* 0x000e64000802113e */
[----:B-1----:R-:W-:Y:S09]  /*4850*/  @!P1 BRA `(.L_x_84) ;  /* 0x0000004000249947 */ /* 0x002ff20003800000 */
.L_x_163:
[----:B------:R-:W-:Y:S02]  /*4860*/  R2UR UR6, R11 ;  /* 0x000000000b0672ca */ /* 0x000fe400000e0000 */
[----:B------:R-:W-:-:S11]  /*4870*/  R2UR UR5, R16 ;  /* 0x00000000100572ca */ /* 0x000fd600000e0000 */
[----:B------:R-:W-:-:S03]  /*4880*/  @!UP0 UPRMT UR4, UR6, 0x654, UR4 ;  /* 0x0000065406048896 */ /* 0x000fc60008000004 */
[----:B------:R-:W-:-:S06]  /*4890*/  UMOV UR6, 0x1 ;  /* 0x0000000100067882 */ /* 0x000fcc0000000000 */
[----:B------:R-:W-:Y:S01]  /*48a0*/  @!P0 SYNCS.ARRIVE.TRANS64.RED.A1T0 RZ, [UR4], RZ ;  /* 0x000000ffffff89a7 */ /* 0x000fe20008100404 */
[----:B------:R-:W-:Y:S01]  /*48b0*/  NOP ;  /* 0x0000000000007918 */ /* 0x000fe20000000000 */
[----:B-1----:R-:W1:Y:S01]  /*48c0*/  LDS R0, [UR8+0x14] ;  /* 0x00001408ff007984 */ /* 0x002e620008000800 */
[----:B------:R-:W-:-:S03]  /*48d0*/  ULOP3.LUT UR4, UR5, 0xffff, URZ, 0xc0, !UPT ;  /* 0x0000ffff05047892 */ /* 0x000fc6000f8ec0ff */
[----:B------:R-:W-:Y:S01]  /*48e0*/  UMOV UR5, 0xffff ;  /* 0x0000ffff00057882 */ /* 0x000fe20000000000 */
[----:B------:R-:W-:-:S04]  /*48f0*/  USHF.R.U32.HI UR4, URZ, 0x5, UR4 ;  /* 0x00000005ff047899 */ /* 0x000fc80008011604 */
[----:B------:R-:W-:Y:S02]  /*4900*/  USHF.L.U32 UR5, UR5, UR4, URZ ;  /* 0x0000000405057299 */ /* 0x000fe400080006ff */
[----:B------:R-:W-:-:S04]  /*4910*/  USHF.L.U32 UR4, UR6, UR4, URZ ;  /* 0x0000000406047299 */ /* 0x000fc800080006ff */
[----:B-1----:R-:W-:-:S04]  /*4920*/  LOP3.LUT R0, R0, UR5, RZ, 0xc0, !PT ;  /* 0x0000000500007c12 */ /* 0x002fc8000f8ec0ff */
[----:B------:R-:W-:-:S13]  /*4930*/  ISETP.NE.AND P0, PT, R0, UR5, PT ;  /* 0x0000000500007c0c */ /* 0x000fda000bf05270 */
[----:B------:R-:W-:Y:S05]  /*4940*/  @P0 BRA `(.L_x_85) ;  /* 0x0000000000580947 */ /* 0x000fea0003800000 */
[----:B------:R-:W1:Y:S02]  /*4950*/  LDS R0, [UR8+0x18] ;  /* 0x00001808ff007984 */ /* 0x000e640008000800 */
[----:B-1----:R-:W-:-:S04]  /*4960*/  LOP3.LUT R0, R0, UR4, RZ, 0xc0, !PT ;  /* 0x0000000400007c12 */ /* 0x002fc8000f8ec0ff */
[----:B------:R-:W-:-:S13]  /*4970*/  ISETP.NE.AND P0, PT, R0, UR4, PT ;  /* 0x0000000400007c0c */ /* 0x000fda000bf05270 */
[----:B------:R-:W-:Y:S05]  /*4980*/  @P0 BRA `(.L_x_86) ;  /* 0x00000000003c0947 */ /* 0x000fea0003800000 */
[----:B------:R-:W1:Y:S01]  /*4990*/  S2R R2, SR_LANEID ;  /* 0x0000000000027919 */ /* 0x000e620000000000 */
[----:B------:R-:W-:-:S06]  /*49a0*/  ULOP3.LUT UR5, URZ, UR5, URZ, 0x33, !UPT ;  /* 0x00000005ff057292 */ /* 0x000fcc000f8e33ff */
[----:B------:R-:W-:-:S04]  /*49b0*/  IMAD.U32 R0, RZ, RZ, UR5 ;  /* 0x00000005ff007e24 */ /* 0x000fc8000f8e00ff */
[----:B------:R2:W3:Y:S02]  /*49c0*/  REDUX UR7, R0 ;  /* 0x00000000000773c4 */ /* 0x0004e40000000000 */
[----:B------:R4:W-:Y:S01]  /*49d0*/  UTCATOMSWS.AND URZ, UR5 ;  /* 0x0000000500ff79e3 */ /* 0x0009e20008000000 */
[----:B--2---:R-:W-:Y:S01]  /*49e0*/  LOP3.LUT R0, RZ, UR4, RZ, 0x33, !PT ;  /* 0x00000004ff007c12 */ /* 0x004fe2000f8e33ff */
[----:B------:R-:W-:Y:S02]  /*49f0*/  VOTEU.ANY UR4, UPT, PT ;  /* 0x0000000000047886 */ /* 0x000fe400038e0100 */
[----:B------:R-:W-:Y:S02]  /*4a00*/  UFLO.U32 UR4, UR4 ;  /* 0x00000004000472bd */ /* 0x000fe400080e0000 */
[----:B------:R-:W2:Y:S04]  /*4a10*/  REDUX UR6, R0 ;  /* 0x00000000000673c4 */ /* 0x000ea80000000000 */
[----:B-1----:R-:W-:-:S02]  /*4a20*/  ISETP.EQ.U32.AND P0, PT, R2, UR4, PT ;  /* 0x0000000402007c0c */ /* 0x002fc4000bf02070 */
[----:B---3--:R-:W-:-:S11]  /*4a30*/  MOV R2, UR7 ;  /* 0x0000000700027c02 */ /* 0x008fd60008000f00 */
[----:B------:R4:W-:Y:S01]  /*4a40*/  @P0 ATOMS.AND RZ, [UR8+0x14], R2 ;  /* 0x00001402ffff098c */ /* 0x0009e2000a800008 */
[----:B--2---:R-:W-:-:S05]  /*4a50*/  IMAD.U32 R0, RZ, RZ, UR6 ;  /* 0x00000006ff007e24 */ /* 0x004fca000f8e00ff */
[----:B------:R4:W-:Y:S01]  /*4a60*/  @P0 ATOMS.AND RZ, [UR8+0x18], R0 ;  /* 0x00001800ffff098c */ /* 0x0009e2000a800008 */
[----:B------:R-:W-:Y:S05]  /*4a70*/  BRA `(.L_x_87) ;  /* 0x0000000000147947 */ /* 0x000fea0003800000 */
.L_x_86:
[----:B------:R-:W-:Y:S02]  /*4a80*/  MOV R2, 0x4aa0 ;  /* 0x00004aa000027802 */ /* 0x000fe40000000f00 */
[----:B-----5:R-:W-:Y:S05]  /*4a90*/  CALL.REL.NOINC `($__internal_0_$__cuda_sm10x_tcgen05_guardrail_trap_col_being_dealloced_not_returned_by_alloc) ;  /* 0x0000004000887944 */ /* 0x020fea0003c00000 */
[----:B------:R-:W-:Y:S05]  /*4aa0*/  BRA `(.L_x_87) ;  /* 0x0000000000087947 */ /* 0x000fea0003800000 */
.L_x_85:
[----:B------:R-:W-:Y:S02]  /*4ab0*/  MOV R2, 0x4ad0 ;  /* 0x00004ad000027802 */ /* 0x000fe40000000f00 */
[----:B-----5:R-:W-:Y:S05]  /*4ac0*/  CALL.REL.NOINC `($__internal_2_$__cuda_sm10x_tcgen05_guardrail_trap_unallocated_columns_being_dealloced) ;  /* 0x0000004000947944 */ /* 0x020fea0003c00000 */
.L_x_87:
[----:B------:R-:W-:Y:S01]  /*4ad0*/  NOP ;  /* 0x0000000000007918 */ /* 0x000fe20000000000 */
[----:B----4-:R-:W-:Y:S05]  /*4ae0*/  EXIT ;  /* 0x000000000000794d */ /* 0x010fea0003800000 */
.L_x_58:
[----:B------:R-:W-:-:S09]  /*4af0*/  UISETP.NE.OR UP5, UPT, UR10, 0x3, !UP5 ;  /* 0x000000030a00788c */ /* 0x000fd2000efa5670 */
[----:B------:R-:W-:Y:S05]  /*4b00*/  BRA.U UP5, `(.L_x_88) ;  /* 0x0000000d05e47547 */ /* 0x000fea000b800000 */
[----:B------:R-:W1:Y:S01]  /*4b10*/  LDC R0, c[0x0][0xb30] ;  /* 0x0002cc00ff007b82 */ /* 0x000e620000000800 */
[----:B------:R-:W2:Y:S01]  /*4b20*/  LDCU.64 UR4, c[0x0][0x888] ;  /* 0x00011100ff0477ac */ /* 0x000ea20008000a00 */
[----:B------:R-:W-:Y:S01]  /*4b30*/  IMAD.MOV.U32 R32, RZ, RZ, 0x1 ;  /* 0x00000001ff207424 */ /* 0x000fe200078e00ff */
[----:B------:R-:W-:Y:S01]  /*4b40*/  CS2R R28, SRZ ;  /* 0x00000000001c7805 */ /* 0x000fe2000001ff00 */
[----:B------:R-:W-:Y:S01]  /*4b50*/  IMAD.MOV.U32 R25, RZ, RZ, 0x2000 ;  /* 0x00002000ff197424 */ /* 0x000fe200078e00ff */
[----:B------:R-:W3:Y:S03]  /*4b60*/  LDCU.64 UR22, c[0x0][0x890] ;  /* 0x00011200ff1677ac */ /* 0x000ee60008000a00 */
[----:B------:R-:W4:Y:S01]  /*4b70*/  LDC R24, c[0x0][0x370] ;  /* 0x0000dc00ff187b82 */ /* 0x000f220000000800 */
[----:B------:R-:W-:Y:S01]  /*4b80*/  UMOV UR7, 0x400 ;  /* 0x0000040000077882 */ /* 0x000fe20000000000 */
[----:B------:R-:W-:-:S02]  /*4b90*/  UPLOP3.LUT UP1, UPT, UPT, UPT, UPT, 0x40, 0x4 ;  /* 0x000000000004789c */ /* 0x000fc40003f2e870 */
[----:B------:R-:W-:Y:S01]  /*4ba0*/  ULEA UR7, UR47, UR7, 0x18 ;  /* 0x000000072f077291 */ /* 0x000fe2000f8ec0ff */
[----:B------:R-:W-:-:S03]  /*4bb0*/  UMOV UR8, URZ ;  /* 0x000000ff00087c82 */ /* 0x000fc60008000000 */
[----:B------:R-:W4:Y:S01]  /*4bc0*/  LDC R3, c[0x0][0xb0c] ;  /* 0x0002c300ff037b82 */ /* 0x000f220000000800 */
[----:B--2---:R-:W-:Y:S02]  /*4bd0*/  UISETP.NE.U32.AND UP4, UPT, UR4, URZ, UPT ;  /* 0x000000ff0400728c */ /* 0x004fe4000bf85070 */
[----:B---3--:R-:W-:-:S05]  /*4be0*/  UISETP.NE.U32.AND UP5, UPT, UR22, URZ, UPT ;  /* 0x000000ff1600728c */ /* 0x008fca000bfa5070 */
[----:B------:R-:W2:Y:S01]  /*4bf0*/  LDC R18, c[0x0][0xb20] ;  /* 0x0002c800ff127b82 */ /* 0x000ea20000000800 */
[----:B-1----:R-:W-:Y:S01]  /*4c00*/  ISETP.NE.AND P1, PT, R0, 0x1, PT ;  /* 0x000000010000780c */ /* 0x002fe20003f25270 */
[----:B------:R-:W-:Y:S02]  /*4c10*/  UISETP.NE.AND.EX UP4, UPT, UR5, URZ, UPT, UP4 ;  /* 0x000000ff0500728c */ /* 0x000fe4000bf85340 */
[----:B------:R-:W-:-:S04]  /*4c20*/  UISETP.NE.AND.EX UP5, UPT, UR23, URZ, UPT, UP5 ;  /* 0x000000ff1700728c */ /* 0x000fc8000bfa5350 */
[----:B------:R-:W1:Y:S08]  /*4c30*/  LDC.64 R30, c[0x0][0x348] ;  /* 0x0000d200ff1e7b82 */ /* 0x000e700000000a00 */
[----:B------:R-:W3:Y:S08]  /*4c40*/  LDC.64 R16, c[0x0][0xb10] ;  /* 0x0002c400ff107b82 */ /* 0x000ef00000000a00 */
[----:B------:R-:W1:Y:S08]  /*4c50*/  LDC.64 R6, c[0x0][0xb18] ;  /* 0x0002c600ff067b82 */ /* 0x000e700000000a00 */
[----:B------:R-:W1:Y:S08]  /*4c60*/  LDC.64 R4, c[0x0][0xb28] ;  /* 0x0002ca00ff047b82 */ /* 0x000e700000000a00 */
[----:B--2-4-:R-:W1:Y:S02]  /*4c70*/  LDC R19, c[0x0][0x374] ;  /* 0x0000dd00ff137b82 */ /* 0x014e640000000800 */
.L_x_97:
[C---:B------:R-:W-:Y:S02]  /*4c80*/  LEA R0, R29.reuse, UR7, 0x3 ;  /* 0x000000071d007c11 */ /* 0x040fe4000f8e18ff */
[----:B------:R-:W-:Y:S02]  /*4c90*/  SHF.L.U32 R2, R28, 0x1f, RZ ;  /* 0x0000001f1c027819 */ /* 0x000fe400000006ff */
[----:B------:R-:W-:Y:S02]  /*4ca0*/  LEA R20, R29, UR7, 0x4 ;  /* 0x000000071d147c11 */ /* 0x000fe4000f8e20ff */
[----:B--2---:R-:W2:Y:S02]  /*4cb0*/  SYNCS.PHASECHK.TRANS64.TRYWAIT P0, [R0+URZ+0x70], R2 ;  /* 0x00007002000075a7 */ /* 0x004ea400080011ff */
[----:B--2---:R-:W-:Y:S05]  /*4cc0*/  @!P0 BRA `(.L_x_89) ;  /* 0x0000003c00208947 */ /* 0x004fea0003800000 */
.L_x_164:
[----:B------:R-:W-:Y:S01]  /*4cd0*/  ISETP.GE.AND P0, PT, R26, 0x1, PT ;  /* 0x000000011a00780c */ /* 0x000fe20003f06270 */
[----:B------:R-:W4:Y:S01]  /*4ce0*/  LDS.128 R20, [R20+0x100] ;  /* 0x0001000014147984 */ /* 0x000f220000000c00 */
[----:B--2---:R-:W-:Y:S01]  /*4cf0*/  VIADD R0, R0, 0x80 ;  /* 0x0000008000007836 */ /* 0x004fe20000000000 */
[----:B------:R-:W-:Y:S01]  /*4d00*/  @!PT LDS RZ, [RZ] ;  /* 0x00000000fffff984 */ /* 0x000fe20000000800 */
[----:B------:R-:W-:Y:S01]  /*4d10*/  @!PT LDS RZ, [RZ] ;  /* 0x00000000fffff984 */ /* 0x000fe20000000800 */
[----:B------:R-:W-:Y:S01]  /*4d20*/  @!PT LDS RZ, [RZ] ;  /* 0x00000000fffff984 */ /* 0x000fe20000000800 */
[----:B------:R-:W-:Y:S01]  /*4d30*/  @!PT LDS RZ, [RZ] ;  /* 0x00000000fffff984 */ /* 0x000fe20000000800 */
[----:B------:R2:W-:Y:S06]  /*4d40*/  MEMBAR.ALL.CTA ;  /* 0x0000000000007992 */ /* 0x0005ec0000008000 */
[----:B--2---:R-:W2:Y:S01]  /*4d50*/  FENCE.VIEW.ASYNC.S ;  /* 0x00000000000073c6 */ /* 0x004ea20000000000 */
[----:B------:R-:W-:Y:S04]  /*4d60*/  PRMT R0, RZ, 0x654, R0 ;  /* 0x00000654ff007816 */ /* 0x000fe80000000000 */
[----:B--2---:R2:W-:Y:S01]  /*4d70*/  SYNCS.ARRIVE.TRANS64.RED.A1T0 RZ, [R0+URZ], RZ ;  /* 0x000000ff00ff79a7 */ /* 0x0045e200081004ff */
[----:B----4-:R-:W-:Y:S11]  /*4d80*/  LOP3.LUT P3, RZ, R22, 0x1, RZ, 0xc0, !PT ;  /* 0x0000000116ff7812 */ /* 0x010ff6000786c0ff */
[----:B------:R-:W-:Y:S02]  /*4d90*/  @!UPT UIADD3 URZ, UPT, UPT, URZ, URZ, URZ ;  /* 0x000000fffffff290 */ /* 0x000fe4000fffe0ff */
[----:B------:R-:W-:Y:S02]  /*4da0*/  @P3 MOV R11, R20 ;  /* 0x00000014000b3202 */ /* 0x000fe40000000f00 */
[----:B------:R-:W-:Y:S01]  /*4db0*/  @P3 LOP3.LUT R10, R21, 0xffff, RZ, 0xc0, !PT ;  /* 0x0000ffff150a3812 */ /* 0x000fe200078ec0ff */
[----:B--2---:R-:W-:Y:S06]  /*4dc0*/  @!P0 BRA `(.L_x_90) ;  /* 0x0000000000a48947 */ /* 0x004fec0003800000 */
[-C--:B-1----:R-:W-:Y:S01]  /*4dd0*/  IMAD.HI.U32 R0, R19, R7.reuse, RZ ;  /* 0x0000000713007227 */ /* 0x082fe200078e00ff */
[----:B------:R-:W-:Y:S02]  /*4de0*/  ISETP.NE.AND P0, PT, R6, 0x1, PT ;  /* 0x000000010600780c */ /* 0x000fe40003f05270 */
[----:B------:R-:W-:Y:S01]  /*4df0*/  ISETP.NE.AND P2, PT, R26, 0x1, PT ;  /* 0x000000011a00780c */ /* 0x000fe20003f45270 */
[----:B---3--:R-:W-:Y:S01]  /*4e00*/  IMAD.HI.U32 R9, R24, R16, RZ ;  /* 0x0000001018097227 */ /* 0x008fe200078e00ff */
[----:B------:R-:W-:Y:S02]  /*4e10*/  SHF.R.U32.HI R0, RZ, R18, R0 ;  /* 0x00000012ff007219 */ /* 0x000fe40000011600 */
[----:B------:R-:W-:Y:S01]  /*4e20*/  ISETP.NE.AND P4, PT, R3, 0x1, PT ;  /* 0x000000010300780c */ /* 0x000fe20003f85270 */
[----:B------:R-:W-:Y:S01]  /*4e30*/  IMAD.HI.U32 R13, R10, R7, RZ ;  /* 0x000000070a0d7227 */ /* 0x000fe200078e00ff */
[----:B------:R-:W-:Y:S02]  /*4e40*/  SHF.R.U32.HI R9, RZ, R17, R9 ;  /* 0x00000011ff097219 */ /* 0x000fe40000011609 */
[----:B------:R-:W-:Y:S01]  /*4e50*/  SEL R0, R19, R0, !P0 ;  /* 0x0000000013007207 */ /* 0x000fe20004000000 */
[----:B------:R-:W-:Y:S01]  /*4e60*/  IMAD.HI.U32 R12, R11, R16, RZ ;  /* 0x000000100b0c7227 */ /* 0x000fe200078e00ff */
[----:B------:R-:W-:Y:S03]  /*4e70*/  SEL R9, R24, R9, !P4 ;  /* 0x0000000918097207 */ /* 0x000fe60006000000 */
[-C--:B------:R-:W-:Y:S01]  /*4e80*/  IMAD.HI.U32 R8, R0, R4.reuse, RZ ;  /* 0x0000000400087227 */ /* 0x080fe200078e00ff */
[----:B------:R-:W-:Y:S03]  /*4e90*/  SHF.R.U32.HI R12, RZ, R17, R12 ;  /* 0x00000011ff0c7219 */ /* 0x000fe6000001160c */
[----:B------:R-:W-:Y:S01]  /*4ea0*/  IMAD.HI.U32 R2, R9, R4, RZ ;  /* 0x0000000409027227 */ /* 0x000fe200078e00ff */
[-C--:B------:R-:W-:Y:S02]  /*4eb0*/  @P2 SHF.R.U32.HI R0, RZ, R5.reuse, R8 ;  /* 0x00000005ff002219 */ /* 0x080fe40000011608 */
[----:B------:R-:W-:Y:S02]  /*4ec0*/  SHF.R.U32.HI R8, RZ, R18, R13 ;  /* 0x00000012ff087219 */ /* 0x000fe4000001160d */
[----:B------:R-:W-:Y:S01]  /*4ed0*/  @P2 SHF.R.U32.HI R9, RZ, R5, R2 ;  /* 0x00000005ff092219 */ /* 0x000fe20000011602 */
[----:B------:R-:W-:Y:S01]  /*4ee0*/  IMAD R0, R26, R0, RZ ;  /* 0x000000001a007224 */ /* 0x000fe200078e02ff */
[----:B------:R-:W-:Y:S02]  /*4ef0*/  SEL R8, R10, R8, !P0 ;  /* 0x000000080a087207 */ /* 0x000fe40004000000 */
[----:B------:R-:W-:Y:S01]  /*4f00*/  SEL R2, R11, R12, !P4 ;  /* 0x0000000c0b027207 */ /* 0x000fe20006000000 */
[----:B------:R-:W-:Y:S01]  /*4f10*/  IMAD R12, R26, R9, RZ ;  /* 0x000000091a0c7224 */ /* 0x000fe200078e02ff */
[C---:B------:R-:W-:Y:S01]  /*4f20*/  ISETP.GE.AND P0, PT, R8.reuse, R0, PT ;  /* 0x000000000800720c */ /* 0x040fe20003f06270 */
[----:B------:R-:W-:Y:S03]  /*4f30*/  IMAD.HI.U32 R0, R8, R4, RZ ;  /* 0x0000000408007227 */ /* 0x000fe600078e00ff */
[----:B------:R-:W-:Y:S02]  /*4f40*/  ISETP.GE.OR P0, PT, R2, R12, P0 ;  /* 0x0000000c0200720c */ /* 0x000fe40000706670 */
[-C--:B------:R-:W-:Y:S04]  /*4f50*/  SHF.R.U32.HI R0, RZ, R5.reuse, R0 ;  /* 0x00000005ff007219 */ /* 0x080fe80000011600 */
[----:B------:R-:W-:Y:S05]  /*4f60*/  SEL R13, R8, R0, !P2 ;  /* 0x00000000080d7207 */ /* 0x000fea0005000000 */
[----:B------:R-:W-:Y:S02]  /*4f70*/  IMAD.MOV R12, RZ, RZ, -R13 ;  /* 0x000000ffff0c7224 */ /* 0x000fe400078e0a0d */
[----:B------:R-:W-:Y:S04]  /*4f80*/  @!P0 IMAD.HI.U32 R0, R2, R4, RZ ;  /* 0x0000000402008227 */ /* 0x000fe800078e00ff */
[----:B------:R-:W-:Y:S01]  /*4f90*/  IMAD R12, R26, R12, R8 ;  /* 0x0000000c1a0c7224 */ /* 0x000fe200078e0208 */
[----:B------:R-:W-:Y:S04]  /*4fa0*/  @!P0 SHF.R.U32.HI R0, RZ, R5, R0 ;  /* 0x00000005ff008219 */ /* 0x000fe80000011600 */
[----:B------:R-:W-:Y:S04]  /*4fb0*/  @!P0 SEL R0, R2, R0, !P2 ;  /* 0x0000000002008207 */ /* 0x000fe80005000000 */
[----:B------:R-:W-:Y:S01]  /*4fc0*/  @!P0 IADD3 R13, PT, PT, R13, -R0, RZ ;  /* 0x800000000d0d8210 */ /* 0x000fe20007ffe0ff */
[----:B------:R-:W-:Y:S01]  /*4fd0*/  @!P0 IMAD R0, R9, R12, R0 ;  /* 0x0000000c09008224 */ /* 0x000fe200078e0200 */
[----:B------:R-:W-:Y:S01]  /*4fe0*/  IADD3 R9, PT, PT, -R8, RZ, RZ ;  /* 0x000000ff08097210 */ /* 0x000fe20007ffe1ff */
[--C-:B------:R-:W-:Y:S02]  /*4ff0*/  IMAD.MOV R12, RZ, RZ, -R2.reuse ;  /* 0x000000ffff0c7224 */ /* 0x100fe400078e0a02 */
[----:B------:R-:W-:Y:S02]  /*5000*/  @!P0 IMAD R8, R13, R26, R2 ;  /* 0x0000001a0d088224 */ /* 0x000fe400078e0202 */
[----:B------:R-:W-:Y:S02]  /*5010*/  @!P0 IMAD.MOV.U32 R2, RZ, RZ, R0 ;  /* 0x000000ffff028224 */ /* 0x000fe400078e0000 */
[----:B------:R-:W-:Y:S02]  /*5020*/  IMAD R11, R3, R12, R11 ;  /* 0x0000000c030b7224 */ /* 0x000fe400078e020b */
[----:B------:R-:W-:Y:S02]  /*5030*/  IMAD R10, R6, R9, R10 ;  /* 0x00000009060a7224 */ /* 0x000fe400078e020a */
[----:B------:R-:W-:Y:S02]  /*5040*/  IMAD R11, R2, R3, R11 ;  /* 0x00000003020b7224 */ /* 0x000fe400078e020b */
[----:B------:R-:W-:Y:S02]  /*5050*/  IMAD R10, R8, R6, R10 ;  /* 0x00000006080a7224 */ /* 0x000fe400078e020a */
.L_x_90:
[----:B------:R-:W-:Y:S05]  /*5060*/  BRA.U UP1, `(.L_x_91) ;  /* 0x0000000101107547 */ /* 0x000fea000b800000 */
[----:B------:R-:W-:Y:S04]  /*5070*/  MOV R2, UR37 ;  /* 0x0000002500027c02 */ /* 0x000fe80008000f00 */
[----:B------:R-:W-:Y:S04]  /*5080*/  SHF.L.U32 R2, R2, 0x1f, RZ ;  /* 0x0000001f02027819 */ /* 0x000fe800000006ff */
[----:B------:R-:W2:Y:S02]  /*5090*/  SYNCS.PHASECHK.TRANS64.TRYWAIT P0, [UR7+0x68], R2 ;  /* 0x00006802ff0075a7 */ /* 0x000ea40008001107 */
[----:B--2---:R-:W-:Y:S05]  /*50a0*/  @!P0 BRA `(.L_x_92) ;  /* 0x00000038003c8947 */ /* 0x004fea0003800000 */
.L_x_91:
[----:B------:R-:W-:Y:S02]  /*50b0*/  R2UR UR27, R14 ;  /* 0x000000000e1b72ca */ /* 0x000fe400000e0000 */
[----:B------:R-:W-:Y:S02]  /*50c0*/  R2UR UR26, R15 ;  /* 0x000000000f1a72ca */ /* 0x000fe400000e0000 */
[----:B------:R-:W-:Y:S04]  /*50d0*/  ISETP.NE.U32.AND P2, PT, RZ, UR22, PT ;  /* 0x00000016ff007c0c */ /* 0x000fe8000bf45070 */
[----:B------:R-:W-:Y:S05]  /*50e0*/  ISETP.NE.AND.EX P2, PT, RZ, UR23, PT, P2 ;  /* 0x00000017ff007c0c */ /* 0x000fea000bf45320 */
[----:B------:R-:W-:Y:S02]  /*50f0*/  USHF.L.U32 UR27, UR27, 0x6, URZ ;  /* 0x000000061b1b7899 */ /* 0x000fe400080006ff */
[----:B------:R-:W-:Y:S01]  /*5100*/  USHF.L.U32 UR26, UR26, 0x6, URZ ;  /* 0x000000061a1a7899 */ /* 0x000fe200080006ff */
[----:B------:R-:W-:Y:S11]  /*5110*/  BRA.U !UP5, `(.L_x_93) ;  /* 0x000000010d347547 */ /* 0x000ff6000b800000 */
[----:B------:R-:W-:Y:S01]  /*5120*/  UPLOP3.LUT UP0, UPT, UPT, UPT, UP4, 0x80, 0x8 ;  /* 0x000000000008789c */ /* 0x000fe20003f0f040 */
[----:B--2---:R-:W-:Y:S02]  /*5130*/  HFMA2 R0, -RZ, RZ, 0, 5.9604644775390625e-08 ;  /* 0x00000001ff007431 */ /* 0x004fe400000001ff */
[----:B------:R-:W-:Y:S03]  /*5140*/  IMAD.MOV.U32 R64, RZ, RZ, 0x1 ;  /* 0x00000001ff407424 */ /* 0x000fe600078e00ff */
[----:B------:R-:W-:Y:S05]  /*5150*/  PLOP3.LUT P0, PT, PT, PT, UP0, 0x80, 0x8 ;  /* 0x000000000008781c */ /* 0x000fea0003f0f008 */
[----:B------:R-:W2:Y:S01]  /*5160*/  @UP0 LDCU.64 UR4, c[0x0][0x888] ;  /* 0x00011100ff0407ac */ /* 0x000ea20008000a00 */
[----:B------:R-:W-:Y:S07]  /*5170*/  @UP0 UIMAD UR6, UR60, UR22, URZ ;  /* 0x000000163c0602a4 */ /* 0x000fee000f8e02ff */
[----:B------:R-:W-:Y:S01]  /*5180*/  @!P0 PRMT R64, R0, 0x7610, R64 ;  /* 0x0000761000408816 */ /* 0x000fe20000000040 */
[----:B--2---:R-:W-:Y:S06]  /*5190*/  @UP0 UIMAD.WIDE UR4, UR6, 0x4, UR4 ;  /* 0x00000004060408a5 */ /* 0x004fec000f8e0204 */
[----:B------:R-:W-:Y:S01]  /*51a0*/  IMAD.U32 R8, RZ, RZ, UR4 ;  /* 0x00000004ff087e24 */ /* 0x000fe2000f8e00ff */
[----:B------:R-:W-:Y:S04]  /*51b0*/  MOV R9, UR5 ;  /* 0x0000000500097c02 */ /* 0x000fe80008000f00 */
[----:B------:R-:W2:Y:S01]  /*51c0*/  @!UP0 LDCU UR4, c[0x0][0x880] ;  /* 0x00011000ff0487ac */ /* 0x000ea20008000800 */
[----:B-----5:R4:W5:Y:S02]  /*51d0*/  @P0 LDG.E R35, desc[UR56][R8.64] ;  /* 0x0000003808230981 */ /* 0x020964000c1e1900 */
[----:B--2-4-:R-:W-:Y:S07]  /*51e0*/  @!P0 IMAD.U32 R35, RZ, RZ, UR4 ;  /* 0x00000004ff238e24 */ /* 0x014fee000f8e00ff */
.L_x_93:
[----:B-----5:R-:W-:Y:S01]  /*51f0*/  @!P2 FSETP.EQ.AND P0, PT, R35, RZ, PT ;  /* 0x000000ff2300a20b */ /* 0x020fe20003f02000 */
[----:B------:R-:W-:Y:S01]  /*5200*/  @!UPT UIADD3 URZ, UPT, UPT, URZ, URZ, URZ ;  /* 0x000000fffffff290 */ /* 0x000fe2000fffe0ff */
[----:B------:R-:W-:Y:S11]  /*5210*/  @!P2 BRA `(.L_x_94) ;  /* 0x000000000014a947 */ /* 0x000ff60003800000 */
[----:B------:R-:W-:Y:S02]  /*5220*/  LOP3.LUT P2, RZ, R64, 0xff, RZ, 0xc0, !PT ;  /* 0x000000ff40ff7812 */ /* 0x000fe4000784c0ff */
[----:B------:R-:W-:Y:S04]  /*5230*/  PLOP3.LUT P0, PT, PT, PT, UP0, 0x80, 0x8 ;  /* 0x000000000008781c */ /* 0x000fe80003f0f008 */
[----:B------:R-:W-:Y:S07]  /*5240*/  PLOP3.LUT P0, PT, P0, PT, PT, 0x8, 0x80 ;  /* 0x000000000080781c */ /* 0x000fee000070e170 */
[----:B------:R-:W-:Y:S11]  /*5250*/  @P2 FSETP.EQ.AND P0, PT, R35, RZ, PT ;  /* 0x000000ff2300220b */ /* 0x000ff60003f02000 */
[----:B------:R-:W-:Y:S02]  /*5260*/  @!UPT UIADD3 URZ, UPT, UPT, URZ, URZ, URZ ;  /* 0x000000fffffff290 */ /* 0x000fe4000fffe0ff */
.L_x_94:
[----:B------:R-:W-:Y:S01]  /*5270*/  ULEA UR4, UR8, UR7, 0x3 ;  /* 0x0000000708047291 */ /* 0x000fe2000f8e18ff */
[----:B------:R-:W-:Y:S02]  /*5280*/  SHF.L.U32 R9, R32, 0x1f, RZ ;  /* 0x0000001f20097819 */ /* 0x000fe400000006ff */
[----:B------:R-:W-:Y:S04]  /*5290*/  ELECT P4, URZ, PT ;  /* 0x0000000000ff782f */ /* 0x000fe80003880000 */
[----:B------:R-:W-:Y:S02]  /*52a0*/  PLOP3.LUT P4, PT, P0, P4, PT, 0xf2, 0x2f ;  /* 0x00000000002f781c */ /* 0x000fe40000789e72 */
[----:B------:R-:W4:Y:S11]  /*52b0*/  SYNCS.PHASECHK.TRANS64.TRYWAIT P2, [UR4+0x48], R9 ;  /* 0x00004809ff0075a7 */ /* 0x000f360008041104 */
[----:B-1----:R-:W-:Y:S05]  /*52c0*/  @!P4 IADD3 R8, P0, PT, R30, 0x580, RZ ;  /* 0x000005801e08c810 */ /* 0x002fea0007f1e0ff */
[----:B--2---:R-:W-:Y:S01]  /*52d0*/  @!P4 IMAD.X R2, RZ, RZ, R31, P0 ;  /* 0x000000ffff02c224 */ /* 0x004fe200000e061f */
[----:B----4-:R-:W-:Y:S07]  /*52e0*/  @!P2 BRA `(.L_x_95) ;  /* 0x0000003400c4a947 */ /* 0x010fee0003800000 */
.L_x_167:
[----:B------:R-:W2:Y:S01]  /*52f0*/  LDC.64 R12, c[0x0][0xb18] ;  /* 0x0002c600ff0c7b82 */ /* 0x000ea20000000a00 */
[----:B------:R-:W-:Y:S01]  /*5300*/  @!P4 R2UR UR6, R2 ;  /* 0x000000000206c2ca */ /* 0x000fe200000e0000 */
[----:B------:R-:W-:Y:S01]  /*5310*/  VOTEU.ALL UP3, P4 ;  /* 0x0000000000ff7886 */ /* 0x000fe20002060000 */
[----:B------:R-:W-:Y:S01]  /*5320*/  @!P4 R2UR UR9, R8 ;  /* 0x000000000809c2ca */ /* 0x000fe200000e0000 */
[----:B------:R-:W-:Y:S01]  /*5330*/  UIADD3 UR5, UPT, UPT, UR8, 0x1, URZ ;  /* 0x0000000108057890 */ /* 0x000fe2000fffe0ff */
[----:B-1----:R-:W-:Y:S03]  /*5340*/  @!P4 IMAD.MOV.U32 R0, RZ, RZ, 0x2000 ;  /* 0x00002000ff00c424 */ /* 0x002fe600078e00ff */
[----:B------:R-:W1:Y:S01]  /*5350*/  @!P1 LDC R2, c[0x0][0xb0c] ;  /* 0x0002c300ff029b82 */ /* 0x000e620000000800 */
[----:B------:R-:W-:Y:S01]  /*5360*/  @!UP3 ULEA UR8, UR8, UR7, 0xd ;  /* 0x000000070808b291 */ /* 0x000fe2000f8e68ff */
[----:B------:R-:W-:Y:S01]  /*5370*/  @P3 SHF.R.U32.HI R27, RZ, 0x10, R21 ;  /* 0x00000010ff1b3819 */ /* 0x000fe20000011615 */
[----:B------:R-:W-:Y:S01]  /*5380*/  UIADD3 UR25, UPT, UPT, UR4, 0x30, URZ ;  /* 0x0000003004197890 */ /* 0x000fe2000fffe0ff */
[----:B------:R-:W-:Y:S01]  /*5390*/  VIADD R29, R29, 0x1 ;  /* 0x000000011d1d7836 */ /* 0x000fe20000000000 */
[----:B------:R-:W-:Y:S01]  /*53a0*/  @!UP3 UIADD3 UR24, UPT, UPT, UR8, 0x200, URZ ;  /* 0x000002000818b890 */ /* 0x000fe2000fffe0ff */
[----:B------:R-:W-:Y:S01]  /*53b0*/  VOTEU.ALL UP2, P4 ;  /* 0x0000000000ff7886 */ /* 0x000fe20002040000 */
[----:B------:R-:W-:Y:S01]  /*53c0*/  IMAD.U32 R9, RZ, RZ, UR6 ;  /* 0x00000006ff097e24 */ /* 0x000fe2000f8e00ff */
[----:B------:R-:W-:Y:S01]  /*53d0*/  UMOV UR18, 0x0 ;  /* 0x0000000000127882 */ /* 0x000fe20000000000 */
[----:B------:R-:W-:Y:S01]  /*53e0*/  IMAD.U32 R8, RZ, RZ, UR9 ;  /* 0x00000009ff087e24 */ /* 0x000fe2000f8e00ff */
[----:B------:R-:W-:Y:S01]  /*53f0*/  UMOV UR19, 0x10000000 ;  /* 0x1000000000137882 */ /* 0x000fe20000000000 */
[----:B------:R-:W-:Y:S01]  /*5400*/  UMOV UR28, UR60 ;  /* 0x0000003c001c7c82 */ /* 0x000fe20008000000 */
[----:B------:R-:W-:Y:S01]  /*5410*/  @!P4 R2UR UR15, R9 ;  /* 0x00000000090fc2ca */ /* 0x000fe200000e0000 */
[----:B------:R-:W-:Y:S01]  /*5420*/  @!UP3 UIADD3 UR10, UPT, UPT, UR26, 0x20, URZ ;  /* 0x000000201a0ab890 */ /* 0x000fe2000fffe0ff */
[----:B------:R-:W-:Y:S01]  /*5430*/  @!P4 R2UR UR14, R8 ;  /* 0x00000000080ec2ca */ /* 0x000fe200000e0000 */
[----:B------:R-:W-:Y:S01]  /*5440*/  @!UP3 UIADD3 UR8, UPT, UPT, UR8, 0x1200, URZ ;  /* 0x000012000808b890 */ /* 0x000fe2000fffe0ff */
[----:B------:R-:W4:Y:S01]  /*5450*/  LDC.64 R8, c[0x0][0xb10] ;  /* 0x0002c400ff087b82 */ /* 0x000f220000000a00 */
[----:B------:R-:W-:Y:S01]  /*5460*/  VOTEU.ALL UP1, P4 ;  /* 0x0000000000ff7886 */ /* 0x000fe20002020000 */
[----:B------:R-:W-:Y:S01]  /*5470*/  UMOV UR11, UR27 ;  /* 0x0000001b000b7c82 */ /* 0x000fe20008000000 */
[----:B------:R-:W-:Y:S01]  /*5480*/  UMOV UR12, UR60 ;  /* 0x0000003c000c7c82 */ /* 0x000fe20008000000 */
[----:B------:R-:W-:Y:S01]  /*5490*/  UMOV UR9, UR25 ;  /* 0x0000001900097c82 */ /* 0x000fe20008000000 */
[----:B------:R-:W-:Y:S02]  /*54a0*/  UISETP.NE.AND UP6, UPT, UR5, 0x3, UPT ;  /* 0x000000030500788c */ /* 0x000fe4000bfc5270 */
[----:B------:R-:W-:Y:S02]  /*54b0*/  UPRMT UR16, UR47, 0x654, UR25 ;  /* 0x000006542f107896 */ /* 0x000fe40008000019 */
[----:B------:R-:W-:Y:S02]  /*54c0*/  USEL UR13, UR5, URZ, UP6 ;  /* 0x000000ff050d7287 */ /* 0x000fe4000b000000 */
[----:B------:R1:W-:Y:S01]  /*54d0*/  @!UP2 UTMALDG.3D [UR24], [UR14], desc[UR18] ;  /* 0x000012180e00a5b4 */ /* 0x0003e20008011000 */
[----:B------:R-:W-:Y:S02]  /*54e0*/  USEL UR5, URZ, 0x1, UP6 ;  /* 0x00000001ff057887 */ /* 0x000fe4000b000000 */
[----:B------:R-:W-:Y:S04]  /*54f0*/  ULEA UR6, UR13, UR7, 0x3 ;  /* 0x000000070d067291 */ /* 0x000fe8000f8e18ff */
[----:B------:R-:W-:Y:S01]  /*5500*/  LOP3.LUT R32, R32, UR5, RZ, 0x3c, !PT ;  /* 0x0000000520207c12 */ /* 0x000fe2000f8e3cff */
[----:B------:R1:W-:Y:S01]  /*5510*/  @!UP1 UTMALDG.3D [UR8], [UR14], desc[UR18] ;  /* 0x000012080e0095b4 */ /* 0x0003e20008011000 */
[----:B------:R5:W-:Y:S02]  /*5520*/  @!P4 SYNCS.ARRIVE.TRANS64.RED.A0TR RZ, [UR4+0x30], R0 ;  /* 0x00003000ffffc9a7 */ /* 0x000be40008300404 */
[----:B------:R-:W-:Y:S01]  /*5530*/  SHF.L.U32 R14, R32, 0x1f, RZ ;  /* 0x0000001f200e7819 */ /* 0x000fe200000006ff */
[C---:B----4-:R-:W-:Y:S01]  /*5540*/  @!P1 IMAD.HI.U32 R8, R11.reuse, R8, RZ ;  /* 0x000000080b089227 */ /* 0x050fe200078e00ff */
[----:B--2---:R-:W-:Y:S02]  /*5550*/  @!P1 ISETP.NE.AND P0, PT, R12, 0x1, PT ;  /* 0x000000010c00980c */ /* 0x004fe40003f05270 */
[----:B-1----:R-:W-:Y:S01]  /*5560*/  @!P1 ISETP.NE.AND P2, PT, R2, 0x1, PT ;  /* 0x000000010200980c */ /* 0x002fe20003f45270 */
[C---:B------:R-:W-:Y:S01]  /*5570*/  @!P1 IMAD.HI.U32 R13, R10.reuse, R13, RZ ;  /* 0x0000000d0a0d9227 */ /* 0x040fe200078e00ff */
[----:B------:R-:W-:Y:S04]  /*5580*/  @!P1 SHF.R.U32.HI R8, RZ, R9, R8 ;  /* 0x00000009ff089219 */ /* 0x000fe80000011608 */
[----:B------:R-:W-:Y:S01]  /*5590*/  @!P1 SEL R8, R11, R8, !P2 ;  /* 0x000000080b089207 */ /* 0x000fe20005000000 */
[----:B------:R-:W-:Y:S01]  /*55a0*/  SYNCS.ARRIVE.TRANS64.RED.A1T0 RZ, [UR16], RZ ;  /* 0x000000ffffff79a7 */ /* 0x000fe20008100410 */
[----:B------:R-:W1:Y:S01]  /*55b0*/  SYNCS.PHASECHK.TRANS64.TRYWAIT P5, [UR6+0x48], R14 ;  /* 0x0000480eff0075a7 */ /* 0x000e6200080a1106 */
[----:B-----5:R-:W2:Y:S02]  /*55c0*/  @!P1 LDC R0, c[0x0][0xb20] ;  /* 0x0002c800ff009b82 */ /* 0x020ea40000000800 */
[----:B--2---:R-:W-:Y:S04]  /*55d0*/  @!P1 SHF.R.U32.HI R0, RZ, R0, R13 ;  /* 0x00000000ff009219 */ /* 0x004fe8000001160d */
[----:B------:R-:W-:Y:S05]  /*55e0*/  @!P1 SEL R9, R10, R0, !P0 ;  /* 0x000000000a099207 */ /* 0x000fea0004000000 */
[----:B------:R-:W-:Y:S02]  /*55f0*/  @!P1 IMAD.IADD R0, R9, 0x1, -R8 ;  /* 0x0000000109009824 */ /* 0x000fe400078e0a08 */
[----:B------:R-:W-:Y:S02]  /*5600*/  @!P1 IMAD.IADD R8, R8, 0x1, -R9 ;  /* 0x0000000108089824 */ /* 0x000fe400078e0a09 */
[----:B------:R-:W-:Y:S02]  /*5610*/  @!P1 IMAD R11, R0, R2, R11 ;  /* 0x00000002000b9224 */ /* 0x000fe400078e020b */
[----:B------:R-:W-:Y:S01]  /*5620*/  @!P1 IMAD R10, R8, R12, R10 ;  /* 0x0000000c080a9224 */ /* 0x000fe200078e020a */
[----:B-1----:R-:W-:Y:S06]  /*5630*/  @!P5 BRA `(.L_x_96) ;  /* 0x000000340008d947 */ /* 0x002fec0003800000 */
.L_x_169:
[----:B------:R-:W-:Y:S01]  /*5640*/  UIADD3 UR17, UPT, UPT, UR6, 0x30, URZ ;  /* 0x0000003006117890 */ /* 0x000fe2000fffe0ff */
[----:B------:R-:W-:Y:S01]  /*5650*/  @!P4 IADD3 R2, P0, PT, R30, 0x580, RZ ;  /* 0x000005801e02c810 */ /* 0x000fe20007f1e0ff */
[----:B------:R-:W-:Y:S01]  /*5660*/  VOTEU.ALL UP2, P4 ;  /* 0x0000000000ff7886 */ /* 0x000fe20002040000 */
[----:B------:R-:W-:Y:S01]  /*5670*/  UMOV UR24, 0x0 ;  /* 0x0000000000187882 */ /* 0x000fe20000000000 */
[----:B------:R-:W-:Y:S01]  /*5680*/  UPRMT UR14, UR47, 0x654, UR17 ;  /* 0x000006542f0e7896 */ /* 0x000fe20008000011 */
[----:B------:R-:W-:Y:S01]  /*5690*/  @!P4 R2UR UR5, R2 ;  /* 0x000000000205c2ca */ /* 0x000fe200000e0000 */
[----:B-1----:R-:W-:Y:S01]  /*56a0*/  @!P4 IMAD.X R0, RZ, RZ, R31, P0 ;  /* 0x000000ffff00c224 */ /* 0x002fe200000e061f */
[----:B------:R-:W-:Y:S01]  /*56b0*/  UMOV UR25, 0x10000000 ;  /* 0x1000000000197882 */ /* 0x000fe20000000000 */
[----:B------:R-:W-:Y:S01]  /*56c0*/  UMOV UR19, UR27 ;  /* 0x0000001b00137c82 */ /* 0x000fe20008000000 */
[----:B------:R-:W-:Y:S01]  /*56d0*/  UMOV UR20, UR60 ;  /* 0x0000003c00147c82 */ /* 0x000fe20008000000 */
[----:B------:R-:W-:Y:S01]  /*56e0*/  UMOV UR11, UR27 ;  /* 0x0000001b000b7c82 */ /* 0x000fe20008000000 */
[----:B------:R-:W-:Y:S01]  /*56f0*/  @!P4 R2UR UR4, R0 ;  /* 0x000000000004c2ca */ /* 0x000fe200000e0000 */
[----:B------:R-:W-:Y:S01]  /*5700*/  UMOV UR12, UR60 ;  /* 0x0000003c000c7c82 */ /* 0x000fe20008000000 */
[----:B------:R-:W-:Y:S01]  /*5710*/  VOTEU.ALL UP1, P4 ;  /* 0x0000000000ff7886 */ /* 0x000fe20002020000 */
[----:B------:R-:W-:Y:S01]  /*5720*/  UMOV UR9, UR17 ;  /* 0x0000001100097c82 */ /* 0x000fe20008000000 */
[----:B------:R-:W-:Y:S01]  /*5730*/  @P3 R2UR UR60, R27 ;  /* 0x000000001b3c32ca */ /* 0x000fe200000e0000 */
[----:B------:R-:W-:Y:S01]  /*5740*/  IMAD.IADD R15, R10, 0x1, R62 ;  /* 0x000000010a0f7824 */ /* 0x000fe200078e023e */
[----:B------:R-:W-:Y:S01]  /*5750*/  ISETP.NE.AND P0, PT, R29, 0x2, PT ;  /* 0x000000021d00780c */ /* 0x000fe20003f05270 */
[----:B------:R-:W-:Y:S01]  /*5760*/  IMAD.U32 R8, RZ, RZ, UR5 ;  /* 0x00000005ff087e24 */ /* 0x000fe2000f8e00ff */
[----:B------:R-:W-:Y:S01]  /*5770*/  @!UP1 ULEA UR8, UR13, UR7, 0xd ;  /* 0x000000070d089291 */ /* 0x000fe2000f8e68ff */
[----:B------:R-:W-:Y:S01]  /*5780*/  IMAD.IADD R14, R11, 0x1, R63 ;  /* 0x000000010b0e7824 */ /* 0x000fe200078e023f */
[----:B------:R-:W-:Y:S01]  /*5790*/  @!UP1 UIADD3 UR18, UPT, UPT, UR26, 0x10, URZ ;  /* 0x000000101a129890 */ /* 0x000fe2000fffe0ff */
[----:B------:R-:W-:Y:S01]  /*57a0*/  SEL R0, RZ, 0x1, P0 ;  /* 0x00000001ff007807 */ /* 0x000fe20000000000 */
[----:B------:R-:W-:Y:S01]  /*57b0*/  @!UP1 UIADD3 UR16, UPT, UPT, UR8, 0x200, URZ ;  /* 0x0000020008109890 */ /* 0x000fe2000fffe0ff */
[----:B------:R-:W-:Y:S01]  /*57c0*/  IMAD.U32 R9, RZ, RZ, UR4 ;  /* 0x00000004ff097e24 */ /* 0x000fe2000f8e00ff */
[----:B------:R-:W-:Y:S01]  /*57d0*/  @!P4 R2UR UR4, R8 ;  /* 0x000000000804c2ca */ /* 0x000fe200000e0000 */
[----:B------:R-:W-:Y:S01]  /*57e0*/  @!UP1 UIADD3 UR10, UPT, UPT, UR26, 0x30, URZ ;  /* 0x000000301a0a9890 */ /* 0x000fe2000fffe0ff */
[----:B------:R-:W-:Y:S01]  /*57f0*/  LOP3.LUT R28, R28, R0, RZ, 0x3c, !PT ;  /* 0x000000001c1c7212 */ /* 0x000fe200078e3cff */
[----:B------:R-:W-:Y:S01]  /*5800*/  @!UP1 UIADD3 UR8, UPT, UPT, UR8, 0x1200, URZ ;  /* 0x0000120008089890 */ /* 0x000fe2000fffe0ff */
[----:B------:R-:W-:Y:S01]  /*5810*/  @!P4 R2UR UR5, R9 ;  /* 0x000000000905c2ca */ /* 0x000fe200000e0000 */
[----:B------:R-:W-:Y:S01]  /*5820*/  VOTEU.ALL UP1, P4 ;  /* 0x0000000000ff7886 */ /* 0x000fe20002020000 */
[----:B------:R-:W-:Y:S11]  /*5830*/  SEL R29, R29, RZ, P0 ;  /* 0x000000ff1d1d7207 */ /* 0x000ff60000000000 */
[----:B------:R-:W-:Y:S01]  /*5840*/  @!UP2 UTMALDG.3D [UR16], [UR4], desc[UR24] ;  /* 0x000018100400a5b4 */ /* 0x000fe20008011000 */
[----:B------:R1:W-:Y:S01]  /*5850*/  @!UP1 UTMALDG.3D [UR8], [UR4], desc[UR24] ;  /* 0x00001808040095b4 */ /* 0x0003e20008011000 */
[----:B------:R2:W-:Y:S01]  /*5860*/  @!P4 SYNCS.ARRIVE.TRANS64.RED.A0TR RZ, [UR6+0x30], R25 ;  /* 0x00003019ffffc9a7 */ /* 0x0005e20008300406 */
[----:B------:R-:W-:Y:S01]  /*5870*/  SYNCS.ARRIVE.TRANS64.RED.A1T0 RZ, [UR14], RZ ;  /* 0x000000ffffff79a7 */ /* 0x000fe2000810040e */
[----:B-1----:R-:W-:Y:S04]  /*5880*/  UIADD3 UR4, UPT, UPT, UR13, 0x1, URZ ;  /* 0x000000010d047890 */ /* 0x002fe8000fffe0ff */
[----:B------:R-:W-:Y:S04]  /*5890*/  UISETP.NE.AND UP1, UPT, UR4, 0x3, UPT ;  /* 0x000000030400788c */ /* 0x000fe8000bf25270 */
[----:B------:R-:W-:Y:S02]  /*58a0*/  USEL UR5, URZ, 0x1, UP1 ;  /* 0x00000001ff057887 */ /* 0x000fe40008800000 */
[----:B------:R-:W-:Y:S02]  /*58b0*/  USEL UR8, UR4, URZ, UP1 ;  /* 0x000000ff04087287 */ /* 0x000fe40008800000 */
[----:B------:R-:W-:Y:S02]  /*58c0*/  UPLOP3.LUT UP1, UPT, UPT, UPT, UPT, 0x80, 0x8 ;  /* 0x000000000008789c */ /* 0x000fe40003f2f070 */
[----:B------:R-:W-:Y:S01]  /*58d0*/  LOP3.LUT R32, R32, UR5, RZ, 0x3c, !PT ;  /* 0x0000000520207c12 */ /* 0x000fe2000f8e3cff */
[----:B------:R-:W-:Y:S08]  /*58e0*/  @P3 BRA `(.L_x_97) ;  /* 0xfffffff000e43947 */ /* 0x000ff0000383ffff */
[----:B------:R-:W-:Y:S01]  /*58f0*/  UIADD3 UR7, UPT, UPT, UR7, 0x48, URZ ;  /* 0x0000004807077890 */ /* 0x000fe2000fffe0ff */
[----:B------:R-:W-:-:S03]  /*5900*/  SHF.L.U32 R2, R32, 0x1f, RZ ;  /* 0x0000001f20027819 */ /* 0x000fc600000006ff */
[----:B------:R-:W-:-:S09]  /*5910*/  ULEA UR4, UR8, UR7, 0x3 ;  /* 0x0000000708047291 */ /* 0x000fd2000f8e18ff */
[----:B------:R-:W1:Y:S02]  /*5920*/  SYNCS.PHASECHK.TRANS64.TRYWAIT P0, [UR4], R2 ;  /* 0x00000002ff0075a7 */ /* 0x000e640008001104 */
[----:B-1----:R-:W-:Y:S05]  /*5930*/  @!P0 BRA `(.L_x_98) ;  /* 0x0000003000608947 */ /* 0x002fea0003800000 */
.L_x_171:
        /* <DEDUP_REMOVED lines=9> */
.L_x_173:
[----:B------:R-:W-:-:S04]  /*59d0*/  UIADD3 UR4, UPT, UPT, UR4, 0x1, URZ ;  /* 0x0000000104047890 */ /* 0x000fc8000fffe0ff */
[----:B------:R-:W-:-:S04]  /*59e0*/  UISETP.NE.AND UP0, UPT, UR4, 0x3, UPT ;  /* 0x000000030400788c */ /* 0x000fc8000bf05270 */
[----:B------:R-:W-:Y:S02]  /*59f0*/  USEL UR5, URZ, 0x1, UP0 ;  /* 0x00000001ff057887 */ /* 0x000fe40008000000 */
[----:B------:R-:W-:-:S04]  /*5a00*/  USEL UR4, UR4, URZ, UP0 ;  /* 0x000000ff04047287 */ /* 0x000fc80008000000 */
[----:B------:R-:W-:Y:S01]  /*5a10*/  ULEA UR4, UR4, UR7, 0x3 ;  /* 0x0000000704047291 */ /* 0x000fe2000f8e18ff */
[----:B-1----:R-:W-:-:S04]  /*5a20*/  LOP3.LUT R2, R32, UR5, RZ, 0x3c, !PT ;  /* 0x0000000520027c12 */ /* 0x002fc8000f8e3cff */
[----:B------:R-:W-:Y:S01]  /*5a30*/  SHF.L.U32 R2, R2, 0x1f, RZ ;  /* 0x0000001f02027819 */ /* 0x000fe200000006ff */
[----:B------:R-:W-:-:S07]  /*5a40*/  IMAD.U32 R0, RZ, RZ, UR4 ;  /* 0x00000004ff007e24 */ /* 0x000fce000f8e00ff */
.L_x_100:
[----:B-1----:R1:W4:Y:S02]  /*5a50*/  SYNCS.PHASECHK.TRANS64.TRYWAIT P0, [R0+URZ], R2 ;  /* 0x00000002000075a7 */ /* 0x00232400080011ff */
[----:B----4-:R-:W-:Y:S05]  /*5a60*/  @!P0 NANOSLEEP.SYNCS 0x989680 ;  /* 0x009896800000895d */ /* 0x010fea0003900000 */
[----:B------:R-:W4:Y:S02]  /*5a70*/  @!P0 SYNCS.PHASECHK.TRANS64 P0, [R0+URZ], R2 ;  /* 0x00000002000085a7 */ /* 0x000f2400080010ff */
[----:B----4-:R-:W-:Y:S05]  /*5a80*/  @P0 EXIT ;  /* 0x000000000000094d */ /* 0x010fea0003800000 */
[----:B------:R-:W-:Y:S05]  /*5a90*/  BRA `(.L_x_100) ;  /* 0xfffffffc00ec7947 */ /* 0x000fea000383ffff */
.L_x_88:
[----:B------:R-:W-:-:S06]  /*5aa0*/  UISETP.GE.AND UP1, UPT, UR10, 0x4, UPT ;  /* 0x000000040a00788c */ /* 0x000fcc000bf26270 */
[----:B------:R-:W-:-:S13]  /*5ab0*/  PLOP3.LUT P0, PT, PT, PT, UP1, 0x80, 0x8 ;  /* 0x000000000008781c */ /* 0x000fda0003f0f018 */
[----:B------:R-:W-:Y:S05]  /*5ac0*/  @!P0 EXIT ;  /* 0x000000000000894d */ /* 0x000fea0003800000 */
[----:B------:R-:W-:Y:S01]  /*5ad0*/  BAR.SYNC.DEFER_BLOCKING 0x6, 0xa0 ;  /* 0x0182800000007b1d */ /* 0x000fe20000010000 */
[C---:B------:R-:W-:Y:S01]  /*5ae0*/  IMAD.SHL.U32 R4, R69.reuse, 0x10, RZ ;  /* 0x0000001045047824 */ /* 0x040fe200078e00ff */
[C---:B------:R-:W-:Y:S01]  /*5af0*/  LOP3.LUT R76, R69.reuse, 0x60, RZ, 0xc0, !PT ;  /* 0x00000060454c7812 */ /* 0x040fe200078ec0ff */
[C---:B------:R-:W-:Y:S01]  /*5b00*/  IMAD.SHL.U32 R3, R68.reuse, 0x200000, RZ ;  /* 0x0020000044037824 */ /* 0x040fe200078e00ff */
[C---:B------:R-:W-:Y:S01]  /*5b10*/  LOP3.LUT R70, R69.reuse, 0x2, RZ, 0xc0, !PT ;  /* 0x0000000245467812 */ /* 0x040fe200078ec0ff */
[----:B------:R-:W-:Y:S01]  /*5b20*/  IMAD.SHL.U32 R5, R68, 0x200, RZ ;  /* 0x0000020044057824 */ /* 0x000fe200078e00ff */
[----:B------:R-:W-:Y:S02]  /*5b30*/  UMOV UR37, 0x400 ;  /* 0x0000040000257882 */ /* 0x000fe40000000000 */
[----:B------:R-:W1:Y:S01]  /*5b40*/  LDC R67, c[0x0][0x370] ;  /* 0x0000dc00ff437b82 */ /* 0x000e620000000800 */
[----:B------:R-:W-:Y:S01]  /*5b50*/  ULEA UR37, UR47, UR37, 0x18 ;  /* 0x000000252f257291 */ /* 0x000fe2000f8ec0ff */
[C---:B------:R-:W-:Y:S01]  /*5b60*/  LOP3.LUT R75, R4.reuse, 0x590, RZ, 0xc0, !PT ;  /* 0x00000590044b7812 */ /* 0x040fe200078ec0ff */
[C---:B------:R-:W-:Y:S01]  /*5b70*/  IMAD.SHL.U32 R2, R69.reuse, 0x2, RZ ;  /* 0x0000000245027824 */ /* 0x040fe200078e00ff */
[----:B------:R-:W-:Y:S01]  /*5b80*/  LOP3.LUT R4, R4, 0x60, RZ, 0xc0, !PT ;  /* 0x0000006004047812 */ /* 0x000fe200078ec0ff */
[----:B------:R-:W-:Y:S01]  /*5b90*/  IMAD.U32 R32, R69, 0x10000, RZ ;  /* 0x0001000045207824 */ /* 0x000fe200078e00ff */
[----:B------:R-:W-:Y:S01]  /*5ba0*/  LOP3.LUT R3, R3, 0x200000, RZ, 0xc0, !PT ;  /* 0x0020000003037812 */ /* 0x000fe200078ec0ff */
[----:B------:R-:W-:Y:S01]  /*5bb0*/  UIADD3 UR52, UPT, UPT, UR37, 0x200, URZ ;  /* 0x0000020025347890 */ /* 0x000fe2000fffe0ff */
[----:B------:R-:W2:Y:S01]  /*5bc0*/  LDC R28, c[0x0][0xb0c] ;  /* 0x0002c300ff1c7b82 */ /* 0x000ea20000000800 */
[----:B------:R-:W-:Y:S01]  /*5bd0*/  LOP3.LUT R69, R69, 0x4, RZ, 0xc0, !PT ;  /* 0x0000000445457812 */ /* 0x000fe200078ec0ff */
[----:B------:R-:W-:Y:S01]  /*5be0*/  IMAD.MOV.U32 R31, RZ, RZ, RZ ;  /* 0x000000ffff1f7224 */ /* 0x000fe200078e00ff */
[----:B------:R-:W-:-:S02]  /*5bf0*/  LOP3.LUT R75, R75, 0x200, R5, 0xf8, !PT ;  /* 0x000002004b4b7812 */ /* 0x000fc400078ef805 */
[----:B------:R-:W-:Y:S02]  /*5c00*/  CS2R R72, SRZ ;  /* 0x0000000000487805 */ /* 0x000fe4000001ff00 */
[----:B------:R-:W-:Y:S01]  /*5c10*/  LOP3.LUT R2, R4, 0xc, R2, 0xf8, !PT ;  /* 0x0000000c04027812 */ /* 0x000fe200078ef802 */
[----:B------:R-:W-:Y:S01]  /*5c20*/  IMAD.MOV.U32 R79, RZ, RZ, RZ ;  /* 0x000000ffff4f7224 */ /* 0x000fe200078e00ff */
[----:B------:R-:W-:Y:S01]  /*5c30*/  LOP3.LUT R32, R3, 0x400000, R32, 0xf8, !PT ;  /* 0x0040000003207812 */ /* 0x000fe200078ef820 */
[----:B------:R-:W3:Y:S01]  /*5c40*/  LDC R65, c[0x0][0xb20] ;  /* 0x0002c800ff417b82 */ /* 0x000ee20000000800 */
[----:B------:R-:W4:Y:S01]  /*5c50*/  LDS R0, [UR37+0x120] ;  /* 0x00012025ff007984 */ /* 0x000f220008000800 */
[----:B------:R-:W-:Y:S01]  /*5c60*/  IADD3 R74, PT, PT, -R69, 0x2, RZ ;  /* 0x00000002454a7810 */ /* 0x000fe20007ffe1ff */
[----:B------:R-:W-:Y:S01]  /*5c70*/  IMAD.MOV R70, RZ, RZ, -R70 ;  /* 0x000000ffff467224 */ /* 0x000fe200078e0a46 */
[----:B------:R-:W-:Y:S01]  /*5c80*/  LOP3.LUT R75, R75, R2, RZ, 0xfc, !PT ;  /* 0x000000024b4b7212 */ /* 0x000fe200078efcff */
[----:B------:R-:W-:Y:S01]  /*5c90*/  IMAD.MOV R69, RZ, RZ, -R69 ;  /* 0x000000ffff457224 */ /* 0x000fe200078e0a45 */
[----:B------:R-:W1:Y:S01]  /*5ca0*/  LDCU.64 UR54, c[0x0][0x348] ;  /* 0x00006900ff3677ac */ /* 0x000e620008000a00 */
[----:B------:R-:W-:Y:S01]  /*5cb0*/  IMAD.SHL.U32 R74, R74, 0x10, RZ ;  /* 0x000000104a4a7824 */ /* 0x000fe200078e00ff */
[----:B------:R-:W1:Y:S01]  /*5cc0*/  LDC R27, c[0x0][0xb30] ;  /* 0x0002cc00ff1b7b82 */ /* 0x000e620000000800 */
[----:B------:R-:W-:Y:S01]  /*5cd0*/  LEA R75, R75, UR52, 0x2 ;  /* 0x000000344b4b7c11 */ /* 0x000fe2000f8e10ff */
[----:B------:R-:W-:Y:S01]  /*5ce0*/  UMOV UR46, 0x1 ;  /* 0x00000001002e7882 */ /* 0x000fe20000000000 */
[----:B------:R-:W1:Y:S01]  /*5cf0*/  LDCU.64 UR48, c[0x0][0x888] ;  /* 0x00011100ff3077ac */ /* 0x000e620008000a00 */
[----:B------:R-:W1:Y:S04]  /*5d00*/  LDCU.64 UR50, c[0x0][0x890] ;  /* 0x00011200ff3277ac */ /* 0x000e680008000a00 */
[----:B------:R-:W1:Y:S01]  /*5d10*/  LDC.64 R60, c[0x0][0xb10] ;  /* 0x0002c400ff3c7b82 */ /* 0x000e620000000a00 */
[----:B------:R-:W-:Y:S01]  /*5d20*/  UMOV UR36, URZ ;  /* 0x000000ff00247c82 */ /* 0x000fe20008000000 */
[----:B------:R-:W-:Y:S01]  /*5d30*/  UMOV UR45, URZ ;  /* 0x000000ff002d7c82 */ /* 0x000fe20008000000 */
[----:B------:R-:W-:-:S05]  /*5d40*/  UMOV UR44, URZ ;  /* 0x000000ff002c7c82 */ /* 0x000fca0008000000 */
[----:B------:R-:W1:Y:S08]  /*5d50*/  LDC.64 R24, c[0x0][0xb18] ;  /* 0x0002c600ff187b82 */ /* 0x000e700000000a00 */
[----:B------:R-:W1:Y:S08]  /*5d60*/  LDC.64 R22, c[0x0][0xb28] ;  /* 0x0002ca00ff167b82 */ /* 0x000e700000000a00 */
[----:B------:R-:W1:Y:S01]  /*5d70*/  LDC.64 R58, c[0x0][0x8b0] ;  /* 0x00022c00ff3a7b82 */ /* 0x000e620000000a00 */
[----:B----4-:R-:W-:-:S07]  /*5d80*/  IMAD.IADD R32, R0, 0x1, R32 ;  /* 0x0000000100207824 */ /* 0x010fce00078e0220 */
[----:B------:R-:W4:Y:S08]  /*5d90*/  LDC.64 R56, c[0x0][0x8a8] ;  /* 0x00022a00ff387b82 */ /* 0x000f300000000a00 */
[----:B--23--:R-:W1:Y:S02]  /*5da0*/  LDC R66, c[0x0][0x374] ;  /* 0x0000dd00ff427b82 */ /* 0x00ce640000000800 */
.L_x_131:
[C---:B------:R-:W-:Y:S02]  /*5db0*/  LEA R0, R79.reuse, UR37, 0x3 ;  /* 0x000000254f007c11 */ /* 0x040fe4000f8e18ff */
[----:B------:R-:W-:Y:S02]  /*5dc0*/  SHF.L.U32 R2, R72, 0x1f, RZ ;  /* 0x0000001f48027819 */ /* 0x000fe400000006ff */
[----:B------:R-:W-:Y:S02]  /*5dd0*/  LEA R16, R79, UR37, 0x4 ;  /* 0x000000254f107c11 */ /* 0x000fe4000f8e20ff */
[----:B------:R-:W2:Y:S02]  /*5de0*/  SYNCS.PHASECHK.TRANS64.TRYWAIT P0, [R0+URZ+0x70], R2 ;  /* 0x00007002000075a7 */ /* 0x000ea400080011ff */
[----:B--23--:R-:W-:Y:S05]  /*5df0*/  @!P0 BRA `(.L_x_101) ;  /* 0x0000002c00608947 */ /* 0x00cfea0003800000 */
.L_x_174:
[----:B------:R-:W3:Y:S01]  /*5e00*/  LDC.64 R10, c[0x0][0xb10] ;  /* 0x0002c400ff0a7b82 */ /* 0x000ee20000000a00 */
[----:B------:R-:W4:Y:S01]  /*5e10*/  LDS.128 R16, [R16+0x100] ;  /* 0x0001000010107984 */ /* 0x000f220000000c00 */
[----:B-1----:R-:W-:Y:S01]  /*5e20*/  ISETP.NE.AND P1, PT, R27, 0x1, PT ;  /* 0x000000011b00780c */ /* 0x002fe20003f25270 */
[----:B--2---:R-:W-:Y:S01]  /*5e30*/  VIADD R0, R0, 0x80 ;  /* 0x0000008000007836 */ /* 0x004fe20000000000 */
[----:B------:R-:W-:Y:S04]  /*5e40*/  ISETP.GE.AND P0, PT, R26, 0x1, PT ;  /* 0x000000011a00780c */ /* 0x000fe80003f06270 */
[----:B------:R-:W1:Y:S01]  /*5e50*/  LDC.64 R8, c[0x0][0xb18] ;  /* 0x0002c600ff087b82 */ /* 0x000e620000000a00 */
[----:B------:R-:W-:Y:S01]  /*5e60*/  PRMT R0, RZ, 0x654, R0 ;  /* 0x00000654ff007816 */ /* 0x000fe20000000000 */
[----:B------:R-:W-:Y:S01]  /*5e70*/  @!PT LDS RZ, [RZ] ;  /* 0x00000000fffff984 */ /* 0x000fe20000000800 */
[----:B------:R-:W-:Y:S01]  /*5e80*/  @!PT LDS RZ, [RZ] ;  /* 0x00000000fffff984 */ /* 0x000fe20000000800 */
[----:B------:R-:W-:Y:S01]  /*5e90*/  @!PT LDS RZ, [RZ] ;  /* 0x00000000fffff984 */ /* 0x000fe20000000800 */
[----:B------:R-:W-:Y:S01]  /*5ea0*/  @!PT LDS RZ, [RZ] ;  /* 0x00000000fffff984 */ /* 0x000fe20000000800 */
[----:B------:R2:W-:Y:S06]  /*5eb0*/  MEMBAR.ALL.CTA ;  /* 0x0000000000007992 */ /* 0x0005ec0000008000 */
[----:B--2---:R-:W2:Y:S01]  /*5ec0*/  FENCE.VIEW.ASYNC.S ;  /* 0x00000000000073c6 */ /* 0x004ea20000000000 */
[----:B------:R-:W1:Y:S08]  /*5ed0*/  @!P1 LDC R12, c[0x0][0xb20] ;  /* 0x0002c800ff0c9b82 */ /* 0x000e700000000800 */
[----:B------:R-:W1:Y:S01]  /*5ee0*/  @!P1 LDC R7, c[0x0][0xb0c] ;  /* 0x0002c300ff079b82 */ /* 0x000e620000000800 */
[----:B--2---:R2:W-:Y:S01]  /*5ef0*/  SYNCS.ARRIVE.TRANS64.RED.A1T0 RZ, [R0+URZ], RZ ;  /* 0x000000ff00ff79a7 */ /* 0x0045e200081004ff */
[----:B----4-:R-:W-:Y:S04]  /*5f00*/  LOP3.LUT P4, RZ, R18, 0x1, RZ, 0xc0, !PT ;  /* 0x0000000112ff7812 */ /* 0x010fe8000788c0ff */
[----:B------:R-:W-:Y:S09]  /*5f10*/  P2R R77, PR, RZ, 0x10 ;  /* 0x00000010ff4d7803 */ /* 0x000ff20000000000 */
[----:B------:R-:W-:Y:S02]  /*5f20*/  @P4 MOV R30, R16 ;  /* 0x00000010001e4202 */ /* 0x000fe40000000f00 */
[----:B------:R-:W-:Y:S01]  /*5f30*/  @P4 LOP3.LUT R29, R17, 0xffff, RZ, 0xc0, !PT ;  /* 0x0000ffff111d4812 */ /* 0x000fe200078ec0ff */
[----:B--23--:R-:W-:Y:S06]  /*5f40*/  @!P0 BRA `(.L_x_102) ;  /* 0x0000000000a48947 */ /* 0x00cfec0003800000 */
[----:B------:R-:W-:Y:S01]  /*5f50*/  IMAD.HI.U32 R0, R66, R25, RZ ;  /* 0x0000001942007227 */ /* 0x000fe200078e00ff */
[----:B------:R-:W-:Y:S02]  /*5f60*/  ISETP.NE.AND P0, PT, R24, 0x1, PT ;  /* 0x000000011800780c */ /* 0x000fe40003f05270 */
[----:B------:R-:W-:Y:S01]  /*5f70*/  ISETP.NE.AND P2, PT, R26, 0x1, PT ;  /* 0x000000011a00780c */ /* 0x000fe20003f45270 */
[----:B------:R-:W-:Y:S01]  /*5f80*/  IMAD.HI.U32 R4, R67, R60, RZ ;  /* 0x0000003c43047227 */ /* 0x000fe200078e00ff */
[----:B------:R-:W-:Y:S02]  /*5f90*/  SHF.R.U32.HI R0, RZ, R65, R0 ;  /* 0x00000041ff007219 */ /* 0x000fe40000011600 */
[----:B------:R-:W-:Y:S01]  /*5fa0*/  ISETP.NE.AND P3, PT, R28, 0x1, PT ;  /* 0x000000011c00780c */ /* 0x000fe20003f65270 */
[----:B------:R-:W-:Y:S01]  /*5fb0*/  IMAD.HI.U32 R6, R29, R25, RZ ;  /* 0x000000191d067227 */ /* 0x000fe200078e00ff */
[-C--:B------:R-:W-:Y:S02]  /*5fc0*/  SHF.R.U32.HI R4, RZ, R61.reuse, R4 ;  /* 0x0000003dff047219 */ /* 0x080fe40000011604 */
[----:B------:R-:W-:Y:S01]  /*5fd0*/  SEL R0, R66, R0, !P0 ;  /* 0x0000000042007207 */ /* 0x000fe20004000000 */
[----:B------:R-:W-:Y:S01]  /*5fe0*/  IMAD.HI.U32 R5, R30, R60, RZ ;  /* 0x0000003c1e057227 */ /* 0x000fe200078e00ff */
[----:B------:R-:W-:Y:S03]  /*5ff0*/  SEL R4, R67, R4, !P3 ;  /* 0x0000000443047207 */ /* 0x000fe60005800000 */
[-C--:B------:R-:W-:Y:S01]  /*6000*/  IMAD.HI.U32 R3, R0, R22.reuse, RZ ;  /* 0x0000001600037227 */ /* 0x080fe200078e00ff */
[----:B------:R-:W-:Y:S03]  /*6010*/  SHF.R.U32.HI R5, RZ, R61, R5 ;  /* 0x0000003dff057219 */ /* 0x000fe60000011605 */
[----:B------:R-:W-:Y:S01]  /*6020*/  IMAD.HI.U32 R2, R4, R22, RZ ;  /* 0x0000001604027227 */ /* 0x000fe200078e00ff */
[----:B------:R-:W-:Y:S02]  /*6030*/  @P2 SHF.R.U32.HI R0, RZ, R23, R3 ;  /* 0x00000017ff002219 */ /* 0x000fe40000011603 */
[----:B------:R-:W-:Y:S02]  /*6040*/  SHF.R.U32.HI R3, RZ, R65, R6 ;  /* 0x00000041ff037219 */ /* 0x000fe40000011606 */
[----:B------:R-:W-:Y:S01]  /*6050*/  @P2 SHF.R.U32.HI R4, RZ, R23, R2 ;  /* 0x00000017ff042219 */ /* 0x000fe20000011602 */
[----:B------:R-:W-:Y:S01]  /*6060*/  IMAD R0, R26, R0, RZ ;  /* 0x000000001a007224 */ /* 0x000fe200078e02ff */
[----:B------:R-:W-:Y:S02]  /*6070*/  SEL R3, R29, R3, !P0 ;  /* 0x000000031d037207 */ /* 0x000fe40004000000 */
[----:B------:R-:W-:Y:S01]  /*6080*/  SEL R2, R30, R5, !P3 ;  /* 0x000000051e027207 */ /* 0x000fe20005800000 */
[----:B------:R-:W-:Y:S01]  /*6090*/  IMAD R5, R26, R4, RZ ;  /* 0x000000041a057224 */ /* 0x000fe200078e02ff */
[C---:B------:R-:W-:Y:S01]  /*60a0*/  ISETP.GE.AND P0, PT, R3.reuse, R0, PT ;  /* 0x000000000300720c */ /* 0x040fe20003f06270 */
[C---:B------:R-:W-:Y:S03]  /*60b0*/  IMAD.HI.U32 R0, R3.reuse, R22, RZ ;  /* 0x0000001603007227 */ /* 0x040fe600078e00ff */
[C---:B------:R-:W-:Y:S02]  /*60c0*/  ISETP.GE.OR P0, PT, R2.reuse, R5, P0 ;  /* 0x000000050200720c */ /* 0x040fe40000706670 */
[----:B------:R-:W-:Y:S04]  /*60d0*/  SHF.R.U32.HI R0, RZ, R23, R0 ;  /* 0x00000017ff007219 */ /* 0x000fe80000011600 */
[C---:B------:R-:W-:Y:S05]  /*60e0*/  SEL R6, R3.reuse, R0, !P2 ;  /* 0x0000000003067207 */ /* 0x040fea0005000000 */
        /* <DEDUP_REMOVED lines=14> */
[----:B------:R-:W-:Y:S07]  /*61d0*/  IMAD R29, R3, R24, R29 ;  /* 0x00000018031d7224 */ /* 0x000fee00078e021d */
.L_x_102:
[----:B-1----:R-:W-:Y:S01]  /*61e0*/  @!P1 ISETP.NE.AND P0, PT, R8, 0x1, PT ;  /* 0x000000010800980c */ /* 0x002fe20003f05270 */
[----:B------:R-:W-:Y:S01]  /*61f0*/  @!P1 IMAD.HI.U32 R0, R30, R10, RZ ;  /* 0x0000000a1e009227 */ /* 0x000fe200078e00ff */
[----:B------:R-:W-:Y:S01]  /*6200*/  @!P1 ISETP.NE.AND P2, PT, R7, 0x1, PT ;  /* 0x000000010700980c */ /* 0x000fe20003f45270 */
[----:B------:R-:W-:Y:S01]  /*6210*/  ULOP3.LUT UP0, URZ, UR52, 0x1b0, URZ, 0xc0, !UPT ;  /* 0x000001b034ff7892 */ /* 0x000fe2000f80c0ff */
[----:B------:R-:W-:Y:S01]  /*6220*/  R2UR UR5, R14 ;  /* 0x000000000e0572ca */ /* 0x000fe200000e0000 */
[----:B------:R-:W-:Y:S01]  /*6230*/  @!P1 IMAD.HI.U32 R2, R29, R9, RZ ;  /* 0x000000091d029227 */ /* 0x000fe200078e00ff */
[----:B------:R-:W-:Y:S02]  /*6240*/  @!P1 SHF.R.U32.HI R0, RZ, R11, R0 ;  /* 0x0000000bff009219 */ /* 0x000fe40000011600 */
[----:B------:R-:W-:Y:S01]  /*6250*/  R2UR UR4, R15 ;  /* 0x000000000f0472ca */ /* 0x000fe200000e0000 */
[----:B------:R-:W-:Y:S01]  /*6260*/  VIADD R79, R79, 0x1 ;  /* 0x000000014f4f7836 */ /* 0x000fe20000000000 */
[----:B------:R-:W-:Y:S02]  /*6270*/  @!P1 SHF.R.U32.HI R2, RZ, R12, R2 ;  /* 0x0000000cff029219 */ /* 0x000fe40000011602 */
[----:B------:R-:W-:Y:S02]  /*6280*/  @!P1 SEL R3, R30, R0, !P2 ;  /* 0x000000001e039207 */ /* 0x000fe40005000000 */
[----:B------:R-:W-:Y:S02]  /*6290*/  @!P1 SEL R2, R29, R2, !P0 ;  /* 0x000000021d029207 */ /* 0x000fe40004000000 */
[----:B------:R-:W-:Y:S01]  /*62a0*/  @P4 SHF.R.U32.HI R71, RZ, 0x10, R17 ;  /* 0x00000010ff474819 */ /* 0x000fe20000011611 */
[----:B------:R-:W-:Y:S02]  /*62b0*/  USHF.L.U32 UR42, UR5, 0x6, URZ ;  /* 0x00000006052a7899 */ /* 0x000fe400080006ff */
[----:B------:R-:W-:Y:S02]  /*62c0*/  @!P1 IMAD.IADD R0, R2, 0x1, -R3 ;  /* 0x0000000102009824 */ /* 0x000fe400078e0a03 */
[----:B------:R-:W-:Y:S01]  /*62d0*/  @!P1 IMAD.IADD R2, R3, 0x1, -R2 ;  /* 0x0000000103029824 */ /* 0x000fe200078e0a02 */
[----:B------:R-:W-:Y:S01]  /*62e0*/  USHF.L.U32 UR41, UR4, 0x6, URZ ;  /* 0x0000000604297899 */ /* 0x000fe200080006ff */
[----:B------:R-:W-:Y:S02]  /*62f0*/  @!P1 IMAD R30, R0, R7, R30 ;  /* 0x00000007001e9224 */ /* 0x000fe400078e021e */
[----:B------:R-:W-:Y:S01]  /*6300*/  @!P1 IMAD R29, R2, R8, R29 ;  /* 0x00000008021d9224 */ /* 0x000fe200078e021d */
[----:B------:R-:W-:Y:S08]  /*6310*/  BRA.U !UP0, `(.L_x_103) ;  /* 0x00000001087c7547 */ /* 0x000ff0000b800000 */
[----:B------:R-:W1:Y:S01]  /*6320*/  LDCU.64 UR8, c[0x4][0x80] ;  /* 0x01001000ff0877ac */ /* 0x000e620008000a00 */
[----:B------:R-:W-:Y:S01]  /*6330*/  MOV R2, 0x0 ;  /* 0x0000000000027802 */ /* 0x000fe20000000f00 */
[----:B------:R-:W-:Y:S02]  /*6340*/  HFMA2 R12, -RZ, RZ, 0, 5.9604644775390625e-08 ;  /* 0x00000001ff0c7431 */ /* 0x000fe400000001ff */
[----:B------:R-:W-:Y:S01]  /*6350*/  IMAD.MOV.U32 R8, RZ, RZ, 0x70 ;  /* 0x00000070ff087424 */ /* 0x000fe200078e00ff */
[----:B------:R2:W3:Y:S01]  /*6360*/  LDC.64 R14, c[0x4][R2] ;  /* 0x01000000020e7b82 */ /* 0x0004e20000000a00 */
[----:B------:R-:W4:Y:S01]  /*6370*/  LDCU.64 UR6, c[0x4][0x88] ;  /* 0x01001100ff0677ac */ /* 0x000f220008000a00 */
[----:B------:R-:W-:Y:S01]  /*6380*/  IMAD.MOV.U32 R13, RZ, RZ, RZ ;  /* 0x000000ffff0d7224 */ /* 0x000fe200078e00ff */
[----:B------:R-:W2:Y:S01]  /*6390*/  LDCU.64 UR4, c[0x4][0x8] ;  /* 0x01000100ff0477ac */ /* 0x000ea20008000a00 */
[----:B-1----:R-:W-:Y:S01]  /*63a0*/  MOV R5, UR9 ;  /* 0x0000000900057c02 */ /* 0x002fe20008000f00 */
[----:B------:R-:W-:Y:S01]  /*63b0*/  IMAD.U32 R4, RZ, RZ, UR8 ;  /* 0x00000008ff047e24 */ /* 0x000fe2000f8e00ff */
[----:B----4-:R-:W-:Y:S01]  /*63c0*/  MOV R7, UR7 ;  /* 0x0000000700077c02 */ /* 0x010fe20008000f00 */
[----:B------:R-:W-:Y:S01]  /*63d0*/  IMAD.U32 R6, RZ, RZ, UR6 ;  /* 0x00000006ff067e24 */ /* 0x000fe2000f8e00ff */
[----:B--2---:R-:W-:Y:S01]  /*63e0*/  MOV R11, UR5 ;  /* 0x00000005000b7c02 */ /* 0x004fe20008000f00 */
[----:B------:R-:W-:Y:S02]  /*63f0*/  IMAD.U32 R10, RZ, RZ, UR4 ;  /* 0x00000004ff0a7e24 */ /* 0x000fe4000f8e00ff */
[----:B------:R-:W-:Y:S07]  /*6400*/  LEPC R20, `(.L_x_104) ;  /* 0x000000001014794e */ /* 0x000fee0000000000 */
[----:B---3-5:R-:W-:Y:S05]  /*6410*/  CALL.ABS.NOINC R14 ;  /* 0x000000000e007343 */ /* 0x028fea0003c00000 */
.L_x_104:
[----:B------:R-:W1:Y:S01]  /*6420*/  LDCU.64 UR8, c[0x4][0x80] ;  /* 0x01001000ff0877ac */ /* 0x000e620008000a00 */
[----:B------:R-:W2:Y:S01]  /*6430*/  LDC.64 R2, c[0x4][R2] ;  /* 0x0100000002027b82 */ /* 0x000ea20000000a00 */
[----:B------:R-:W-:Y:S02]  /*6440*/  HFMA2 R12, -RZ, RZ, 0, 5.9604644775390625e-08 ;  /* 0x00000001ff0c7431 */ /* 0x000fe400000001ff */
[----:B------:R-:W-:Y:S02]  /*6450*/  IMAD.MOV.U32 R8, RZ, RZ, 0x70 ;  /* 0x00000070ff087424 */ /* 0x000fe400078e00ff */
[----:B------:R-:W-:Y:S01]  /*6460*/  IMAD.MOV.U32 R13, RZ, RZ, RZ ;  /* 0x000000ffff0d7224 */ /* 0x000fe200078e00ff */
[----:B------:R-:W3:Y:S01]  /*6470*/  LDCU.64 UR6, c[0x4][0x88] ;  /* 0x01001100ff0677ac */ /* 0x000ee20008000a00 */
[----:B------:R-:W4:Y:S01]  /*6480*/  LDCU.64 UR4, c[0x4][0x8] ;  /* 0x01000100ff0477ac */ /* 0x000f220008000a00 */
[----:B-1----:R-:W-:Y:S02]  /*6490*/  MOV R4, UR8 ;  /* 0x0000000800047c02 */ /* 0x002fe40008000f00 */
[----:B------:R-:W-:Y:S02]  /*64a0*/  MOV R5, UR9 ;  /* 0x0000000900057c02 */ /* 0x000fe40008000f00 */
[----:B---3--:R-:W-:Y:S01]  /*64b0*/  MOV R7, UR7 ;  /* 0x0000000700077c02 */ /* 0x008fe20008000f00 */
[----:B------:R-:W-:Y:S01]  /*64c0*/  IMAD.U32 R6, RZ, RZ, UR6 ;  /* 0x00000006ff067e24 */ /* 0x000fe2000f8e00ff */
[----:B----4-:R-:W-:Y:S01]  /*64d0*/  MOV R11, UR5 ;  /* 0x00000005000b7c02 */ /* 0x010fe20008000f00 */
[----:B------:R-:W-:Y:S02]  /*64e0*/  IMAD.U32 R10, RZ, RZ, UR4 ;  /* 0x00000004ff0a7e24 */ /* 0x000fe4000f8e00ff */
[----:B------:R-:W-:Y:S07]  /*64f0*/  LEPC R20, `(.L_x_103) ;  /* 0x000000001014794e */ /* 0x000fee0000000000 */
[----:B--2---:R-:W-:Y:S05]  /*6500*/  CALL.ABS.NOINC R2 ;  /* 0x0000000002007343 */ /* 0x004fea0003c00000 */
.L_x_103:
[----:B------:R-:W-:Y:S01]  /*6510*/  ISETP.NE.U32.AND P4, PT, R58, RZ, PT ;  /* 0x000000ff3a00720c */ /* 0x000fe20003f85070 */
[----:B------:R-:W-:Y:S01]  /*6520*/  UISETP.NE.AND UP2, UPT, UR53, URZ, UPT ;  /* 0x000000ff3500728c */ /* 0x000fe2000bf45270 */
[----:B------:R-:W-:Y:S01]  /*6530*/  ISETP.NE.U32.AND P2, PT, RZ, UR48, PT ;  /* 0x00000030ff007c0c */ /* 0x000fe2000bf45070 */
[----:B------:R-:W-:Y:S01]  /*6540*/  UISETP.NE.U32.AND UP1, UPT, UR50, URZ, UPT ;  /* 0x000000ff3200728c */ /* 0x000fe2000bf25070 */
[----:B------:R-:W-:Y:S01]  /*6550*/  ISETP.NE.AND.EX P4, PT, R59, RZ, PT, P4 ;  /* 0x000000ff3b00720c */ /* 0x000fe20003f85340 */
[----:B------:R-:W-:Y:S01]  /*6560*/  UPLOP3.LUT UP0, UPT, UPT, UPT, UPT, 0x40, 0x4 ;  /* 0x000000000004789c */ /* 0x000fe20003f0e870 */
[----:B------:R-:W-:Y:S01]  /*6570*/  ISETP.NE.AND.EX P2, PT, RZ, UR49, PT, P2 ;  /* 0x00000031ff007c0c */ /* 0x000fe2000bf45320 */
[----:B------:R-:W-:Y:S01]  /*6580*/  UISETP.NE.AND.EX UP1, UPT, UR51, URZ, UPT, UP1 ;  /* 0x000000ff3300728c */ /* 0x000fe2000bf25310 */
[----:B------:R-:W-:Y:S04]  /*6590*/  PLOP3.LUT P1, PT, PT, PT, UP2, 0x80, 0x8 ;  /* 0x000000000008781c */ /* 0x000fe80003f2f028 */
[----:B------:R-:W-:Y:S06]  /*65a0*/  @UP2 UPLOP3.LUT UP0, UPT, UPT, UPT, UP1, 0x80, 0x8 ;  /* 0x000000000008289c */ /* 0x000fec0003f0f010 */
[----:B------:R-:W-:Y:S01]  /*65b0*/  PLOP3.LUT P0, PT, PT, PT, UP0, 0x80, 0x8 ;  /* 0x000000000008781c */ /* 0x000fe20003f0f008 */
[----:B------:R-:W-:Y:S01]  /*65c0*/  @!UPT UIADD3 URZ, UPT, UPT, URZ, URZ, URZ ;  /* 0x000000fffffff290 */ /* 0x000fe2000fffe0ff */
[----:B------:R-:W-:Y:S11]  /*65d0*/  BRA.U !UP1, `(.L_x_105) ;  /* 0x0000000109387547 */ /* 0x000ff6000b800000 */
[----:B------:R-:W-:Y:S01]  /*65e0*/  UISETP.NE.U32.AND UP0, UPT, UR48, URZ, UPT ;  /* 0x000000ff3000728c */ /* 0x000fe2000bf05070 */
[----:B------:R-:W-:Y:S02]  /*65f0*/  HFMA2 R0, -RZ, RZ, 0, 5.9604644775390625e-08 ;  /* 0x00000001ff007431 */ /* 0x000fe400000001ff */
[----:B------:R-:W-:Y:S01]  /*6600*/  IMAD.MOV.U32 R64, RZ, RZ, 0x1 ;  /* 0x00000001ff407424 */ /* 0x000fe200078e00ff */
[----:B------:R-:W-:Y:S06]  /*6610*/  UISETP.NE.AND.EX UP0, UPT, UR49, URZ, UPT, UP0 ;  /* 0x000000ff3100728c */ /* 0x000fec000bf05300 */
[----:B------:R-:W-:Y:S05]  /*6620*/  PLOP3.LUT P3, PT, PT, PT, UP0, 0x80, 0x8 ;  /* 0x000000000008781c */ /* 0x000fea0003f6f008 */
[----:B------:R-:W1:Y:S01]  /*6630*/  @UP0 LDCU.64 UR4, c[0x0][0x888] ;  /* 0x00011100ff0407ac */ /* 0x000e620008000a00 */
[----:B------:R-:W-:Y:S07]  /*6640*/  @UP0 UIMAD UR6, UR60, UR50, URZ ;  /* 0x000000323c0602a4 */ /* 0x000fee000f8e02ff */
[----:B------:R-:W-:Y:S01]  /*6650*/  @!P3 PRMT R64, R0, 0x7610, R64 ;  /* 0x000076100040b816 */ /* 0x000fe20000000040 */
[----:B-1----:R-:W-:Y:S06]  /*6660*/  @UP0 UIMAD.WIDE UR4, UR6, 0x4, UR4 ;  /* 0x00000004060408a5 */ /* 0x002fec000f8e0204 */
[----:B------:R-:W-:Y:S01]  /*6670*/  IMAD.U32 R2, RZ, RZ, UR4 ;  /* 0x00000004ff027e24 */ /* 0x000fe2000f8e00ff */
[----:B------:R-:W-:Y:S04]  /*6680*/  MOV R3, UR5 ;  /* 0x0000000500037c02 */ /* 0x000fe80008000f00 */
[----:B------:R-:W1:Y:S01]  /*6690*/  @!UP0 LDCU UR4, c[0x0][0x880] ;  /* 0x00011000ff0487ac */ /* 0x000e620008000800 */
[----:B-----5:R2:W5:Y:S02]  /*66a0*/  @P3 LDG.E R35, desc[UR56][R2.64] ;  /* 0x0000003802233981 */ /* 0x020564000c1e1900 */
[----:B-12---:R-:W-:Y:S02]  /*66b0*/  @!P3 IMAD.U32 R35, RZ, RZ, UR4 ;  /* 0x00000004ff23be24 */ /* 0x006fe4000f8e00ff */
.L_x_105:
[----:B------:R-:W-:Y:S05]  /*66c0*/  @!P4 BRA `(.L_x_106) ;  /* 0x000000000020c947 */ /* 0x000fea0003800000 */
[----:B------:R-:W-:Y:S04]  /*66d0*/  ISETP.NE.U32.AND P3, PT, R56, RZ, PT ;  /* 0x000000ff3800720c */ /* 0x000fe80003f65070 */
[----:B------:R-:W-:Y:S11]  /*66e0*/  ISETP.NE.AND.EX P3, PT, R57, RZ, PT, P3 ;  /* 0x000000ff3900720c */ /* 0x000ff60003f65330 */
[----:B------:R-:W-:Y:S02]  /*66f0*/  @!UPT UIADD3 URZ, UPT, UPT, URZ, URZ, URZ ;  /* 0x000000fffffff290 */ /* 0x000fe4000fffe0ff */
[----:B------:R-:W1:Y:S01]  /*6700*/  @P3 LDC.64 R2, c[0x0][0x8a8] ;  /* 0x00022a00ff023b82 */ /* 0x000e620000000a00 */
[----:B------:R-:W-:Y:S04]  /*6710*/  @P3 IMAD R0, R58, UR60, RZ ;  /* 0x0000003c3a003c24 */ /* 0x000fe8000f8e02ff */
[----:B-1----:R-:W-:Y:S05]  /*6720*/  @P3 IMAD.WIDE R2, R0, 0x4, R2 ;  /* 0x0000000400023825 */ /* 0x002fea00078e0202 */
[----:B-----5:R1:W5:Y:S02]  /*6730*/  @P3 LDG.E R33, desc[UR56][R2.64] ;  /* 0x0000003802213981 */ /* 0x020364000c1e1900 */
[----:B-1----:R-:W2:Y:S02]  /*6740*/  @!P3 LDC R33, c[0x0][0x8a0] ;  /* 0x00022800ff21bb82 */ /* 0x002ea40000000800 */
.L_x_106:
[----:B-----5:R-:W-:Y:S01]  /*6750*/  FSETP.NEU.AND P3, PT, R35, RZ, PT ;  /* 0x000000ff2300720b */ /* 0x020fe20003f6d000 */
[----:B------:R-:W-:Y:S01]  /*6760*/  ULOP3.LUT UR4, UR46, 0x1, URZ, 0x3c, !UPT ;  /* 0x000000012e047892 */ /* 0x000fe2000f8e3cff */
[----:B------:R-:W-:Y:S01]  /*6770*/  SEL R4, RZ, 0xffffffff, P2 ;  /* 0xffffffffff047807 */ /* 0x000fe20001000000 */
[----:B------:R-:W-:Y:S01]  /*6780*/  IMAD.U32 R88, RZ, RZ, UR36 ;  /* 0x00000024ff587e24 */ /* 0x000fe2000f8e00ff */
[----:B------:R-:W-:Y:S01]  /*6790*/  @P1 LOP3.LUT P2, RZ, R64, 0xff, RZ, 0xc0, !PT ;  /* 0x000000ff40ff1812 */ /* 0x000fe2000784c0ff */
[----:B------:R-:W-:Y:S01]  /*67a0*/  IMAD.SHL.U32 R83, R70, 0x10, RZ ;  /* 0x0000001046537824 */ /* 0x000fe200078e00ff */
[----:B------:R-:W-:Y:S01]  /*67b0*/  @P1 SEL R0, RZ, 0xffffffff, P3 ;  /* 0xffffffffff001807 */ /* 0x000fe20001800000 */
[----:B------:R-:W-:Y:S01]  /*67c0*/  IMAD.U32 R91, RZ, RZ, UR4 ;  /* 0x00000004ff5b7e24 */ /* 0x000fe2000f8e00ff */
[----:B------:R-:W-:Y:S01]  /*67d0*/  LEA R81, R31, UR37, 0x3 ;  /* 0x000000251f517c11 */ /* 0x000fe2000f8e18ff */
[----:B------:R-:W-:Y:S01]  /*67e0*/  IMAD.SHL.U32 R88, R88, 0x2000, RZ ;  /* 0x0000200058587824 */ /* 0x000fe200078e00ff */
[----:B------:R-:W-:Y:S01]  /*67f0*/  @P0 SEL R0, R4, R0, !P2 ;  /* 0x0000000004000207 */ /* 0x000fe20005000000 */
[----:B------:R-:W-:Y:S01]  /*6800*/  IMAD.SHL.U32 R82, R69, 0x10, RZ ;  /* 0x0000001045527824 */ /* 0x000fe200078e00ff */
[----:B------:R-:W-:Y:S01]  /*6810*/  PLOP3.LUT P2, PT, PT, PT, UP1, 0x80, 0x8 ;  /* 0x000000000008781c */ /* 0x000fe20003f4f018 */
[----:B------:R-:W-:Y:S01]  /*6820*/  IMAD.IADD R87, R75, 0x1, R88 ;  /* 0x000000014b577824 */ /* 0x000fe200078e0258 */
[----:B------:R-:W-:Y:S01]  /*6830*/  @P1 LOP3.LUT R0, R0, 0x1, RZ, 0xc0, !PT ;  /* 0x0000000100001812 */ /* 0x000fe200078ec0ff */
[----:B------:R-:W-:Y:S01]  /*6840*/  BSSY B1, `(.L_x_107) ;  /* 0x0000039000017945 */ /* 0x000fe20003800000 */
[----:B------:R-:W-:Y:S01]  /*6850*/  LOP3.LUT P4, R78, R64, 0xff, RZ, 0xc0, !PT ;  /* 0x000000ff404e7812 */ /* 0x000fe2000788c0ff */
[----:B------:R-:W-:Y:S01]  /*6860*/  IMAD.IADD R86, R87, 0x1, R83 ;  /* 0x0000000157567824 */ /* 0x000fe200078e0253 */
[----:B------:R-:W-:Y:S01]  /*6870*/  ISETP.NE.U32.OR P5, PT, R0, 0x1, !P1 ;  /* 0x000000010000780c */ /* 0x000fe20004fa5470 */
[----:B------:R-:W-:Y:S01]  /*6880*/  IMAD.U32 R0, RZ, RZ, UR36 ;  /* 0x00000024ff007e24 */ /* 0x000fe2000f8e00ff */
[----:B------:R-:W-:Y:S01]  /*6890*/  SEL R3, RZ, 0xffffffff, P3 ;  /* 0xffffffffff037807 */ /* 0x000fe20001800000 */
[----:B------:R-:W-:Y:S01]  /*68a0*/  IMAD.MOV.U32 R90, RZ, RZ, 0x1 ;  /* 0x00000001ff5a7424 */ /* 0x000fe200078e00ff */
[----:B------:R-:W-:Y:S01]  /*68b0*/  P2R R80, PR, RZ, 0x20 ;  /* 0x00000020ff507803 */ /* 0x000fe20000000000 */
[----:B------:R-:W-:Y:S01]  /*68c0*/  IMAD R34, R31, 0x20, R32 ;  /* 0x000000201f227824 */ /* 0x000fe200078e0220 */
[----:B------:R-:W-:Y:S01]  /*68d0*/  LEA R0, R0, UR37, 0x3 ;  /* 0x0000002500007c11 */ /* 0x000fe2000f8e18ff */
[----:B------:R-:W-:Y:S01]  /*68e0*/  IMAD.U32 R89, RZ, RZ, UR36 ;  /* 0x00000024ff597e24 */ /* 0x000fe2000f8e00ff */
[----:B------:R-:W-:Y:S02]  /*68f0*/  @P2 SEL R3, R4, R3, !P4 ;  /* 0x0000000304032207 */ /* 0x000fe40006000000 */
[----:B------:R-:W-:Y:S02]  /*6900*/  CS2R R46, SRZ ;  /* 0x00000000002e7805 */ /* 0x000fe4000001ff00 */
[----:B------:R-:W-:Y:S02]  /*6910*/  CS2R R44, SRZ ;  /* 0x00000000002c7805 */ /* 0x000fe4000001ff00 */
[----:B------:R-:W-:Y:S02]  /*6920*/  CS2R R42, SRZ ;  /* 0x00000000002a7805 */ /* 0x000fe4000001ff00 */
[----:B------:R-:W-:Y:S02]  /*6930*/  LOP3.LUT R3, R3, 0x1, RZ, 0xc0, !PT ;  /* 0x0000000103037812 */ /* 0x000fe400078ec0ff */
[----:B------:R-:W-:Y:S02]  /*6940*/  CS2R R40, SRZ ;  /* 0x0000000000287805 */ /* 0x000fe4000001ff00 */
[----:B------:R-:W-:Y:S02]  /*6950*/  @P5 SHF.L.U32 R2, R91, 0x1f, RZ ;  /* 0x0000001f5b025819 */ /* 0x000fe400000006ff */
[----:B------:R-:W-:Y:S02]  /*6960*/  CS2R R50, SRZ ;  /* 0x0000000000327805 */ /* 0x000fe4000001ff00 */
[----:B------:R-:W-:Y:S02]  /*6970*/  ISETP.NE.U32.AND P2, PT, R3, 0x1, PT ;  /* 0x000000010300780c */ /* 0x000fe40003f45070 */
[----:B------:R-:W-:Y:S01]  /*6980*/  CS2R R48, SRZ ;  /* 0x0000000000307805 */ /* 0x000fe2000001ff00 */
[----:B------:R1:W3:Y:S01]  /*6990*/  @P5 SYNCS.PHASECHK.TRANS64.TRYWAIT P1, [R0+URZ+0x30], R2 ;  /* 0x00003002000055a7 */ /* 0x0002e200080211ff */
[----:B------:R-:W-:Y:S02]  /*69a0*/  CS2R R54, SRZ ;  /* 0x0000000000367805 */ /* 0x000fe4000001ff00 */
[----:B------:R-:W-:Y:S02]  /*69b0*/  P2R R92, PR, RZ, 0x4 ;  /* 0x00000004ff5c7803 */ /* 0x000fe40000000000 */
[----:B------:R-:W-:Y:S01]  /*69c0*/  CS2R R52, SRZ ;  /* 0x0000000000347805 */ /* 0x000fe2000001ff00 */
[----:B------:R-:W-:Y:S02]  /*69d0*/  IMAD.IADD R85, R87, 0x1, R82 ;  /* 0x0000000157557824 */ /* 0x000fe400078e0252 */
[----:B------:R-:W-:Y:S01]  /*69e0*/  IMAD.IADD R84, R74, 0x1, R86 ;  /* 0x000000014a547824 */ /* 0x000fe200078e0256 */
[----:B-1----:R-:W-:Y:S04]  /*69f0*/  SHF.L.U32 R2, R73, 0x1f, RZ ;  /* 0x0000001f49027819 */ /* 0x002fe800000006ff */
[----:B------:R1:W4:Y:S01]  /*6a00*/  SYNCS.PHASECHK.TRANS64.TRYWAIT P0, [R81+URZ+0x90], R2 ;  /* 0x00009002510075a7 */ /* 0x00032200080011ff */
[----:B---3--:R-:W-:Y:S01]  /*6a10*/  @P5 SEL R90, RZ, 0x1, !P1 ;  /* 0x00000001ff5a5807 */ /* 0x008fe20004800000 */
[----:B-1----:R-:W-:Y:S06]  /*6a20*/  @!P5 BRA `(.L_x_108) ;  /* 0x000000000068d947 */ /* 0x002fec0003800000 */
[----:B------:R-:W-:Y:S01]  /*6a30*/  ISETP.NE.AND P1, PT, R90, RZ, PT ;  /* 0x000000ff5a00720c */ /* 0x000fe20003f25270 */
[----:B------:R-:W-:Y:S01]  /*6a40*/  BSSY B0, `(.L_x_109) ;  /* 0x000000d000007945 */ /* 0x000fe20003800000 */
[----:B------:R-:W-:Y:S02]  /*6a50*/  CS2R R54, SRZ ;  /* 0x0000000000367805 */ /* 0x000fe4000001ff00 */
[----:B------:R-:W-:Y:S02]  /*6a60*/  CS2R R52, SRZ ;  /* 0x0000000000347805 */ /* 0x000fe4000001ff00 */
[----:B------:R-:W-:Y:S02]  /*6a70*/  CS2R R50, SRZ ;  /* 0x0000000000327805 */ /* 0x000fe4000001ff00 */
[----:B------:R-:W-:Y:S02]  /*6a80*/  CS2R R48, SRZ ;  /* 0x0000000000307805 */ /* 0x000fe4000001ff00 */
[----:B------:R-:W-:Y:S02]  /*6a90*/  CS2R R42, SRZ ;  /* 0x00000000002a7805 */ /* 0x000fe4000001ff00 */
[----:B------:R-:W-:Y:S02]  /*6aa0*/  CS2R R40, SRZ ;  /* 0x0000000000287805 */ /* 0x000fe4000001ff00 */
[----:B------:R-:W-:Y:S02]  /*6ab0*/  CS2R R46, SRZ ;  /* 0x00000000002e7805 */ /* 0x000fe4000001ff00 */
[----:B------:R-:W-:Y:S01]  /*6ac0*/  CS2R R44, SRZ ;  /* 0x00000000002c7805 */ /* 0x000fe2000001ff00 */
[----:B------:R-:W-:Y:S06]  /*6ad0*/  @P1 BRA `(.L_x_110) ;  /* 0x00000000000c1947 */ /* 0x000fec0003800000 */
[----:B------:R-:W-:Y:S04]  /*6ae0*/  SHF.L.U32 R3, R91, 0x1f, RZ ;  /* 0x0000001f5b037819 */ /* 0x000fe800000006ff */
[----:B------:R-:W1:Y:S02]  /*6af0*/  SYNCS.PHASECHK.TRANS64.TRYWAIT P1, [R0+URZ+0x30], R3 ;  /* 0x00003003000075a7 */ /* 0x000e6400080211ff */
[----:B-1----:R-:W-:Y:S05]  /*6b00*/  @!P1 BRA `(.L_x_111) ;  /* 0x0000002000309947 */ /* 0x002fea0003800000 */
.L_x_110:
[----:B------:R-:W-:Y:S05]  /*6b10*/  BSYNC B0 ;  /* 0x0000000000007941 */ /* 0x000fea0003800000 */
.L_x_109:
[----:B------:R-:W-:Y:S01]  /*6b20*/  ISETP.NE.AND P1, PT, R92, RZ, PT ;  /* 0x000000ff5c00720c */ /* 0x000fe20003f25270 */
[----:B------:R-:W-:Y:S04]  /*6b30*/  UIADD3 UR4, UPT, UPT, UR36, 0x1, URZ ;  /* 0x0000000124047890 */ /* 0x000fe8000fffe0ff */
[----:B------:R-:W-:Y:S04]  /*6b40*/  UISETP.NE.AND UP0, UPT, UR4, 0x3, UPT ;  /* 0x000000030400788c */ /* 0x000fe8000bf05270 */
[----:B------:R-:W-:Y:S02]  /*6b50*/  USEL UR5, URZ, 0x1, UP0 ;  /* 0x00000001ff057887 */ /* 0x000fe40008000000 */
[----:B------:R-:W-:Y:S02]  /*6b60*/  USEL UR4, UR4, URZ, UP0 ;  /* 0x000000ff04047287 */ /* 0x000fe40008000000 */
[----:B------:R3:W1:Y:S02]  /*6b70*/  @P1 LDS.128 R52, [R87] ;  /* 0x0000000057341984 */ /* 0x0006640000000c00 */
[----:B------:R-:W-:Y:S02]  /*6b80*/  LOP3.LUT R91, R91, UR5, RZ, 0x3c, !PT ;  /* 0x000000055b5b7c12 */ /* 0x000fe4000f8e3cff */
[----:B------:R3:W1:Y:S01]  /*6b90*/  @P1 LDS.128 R48, [R86+0x10] ;  /* 0x0000100056301984 */ /* 0x0006620000000c00 */
[----:B------:R-:W-:Y:S03]  /*6ba0*/  IMAD.U32 R89, RZ, RZ, UR4 ;  /* 0x00000004ff597e24 */ /* 0x000fe6000f8e00ff */
[----:B------:R3:W1:Y:S04]  /*6bb0*/  @P1 LDS.128 R40, [R85+0x20] ;  /* 0x0000200055281984 */ /* 0x0006680000000c00 */
[----:B------:R3:W1:Y:S02]  /*6bc0*/  @P1 LDS.128 R44, [R84+0x10] ;  /* 0x00001000542c1984 */ /* 0x0006640000000c00 */
.L_x_108:
[----:B------:R-:W-:Y:S05]  /*6bd0*/  BSYNC B1 ;  /* 0x0000000000017941 */ /* 0x000fea0003800000 */
.L_x_107:
[----:B-1----:R-:W-:Y:S04]  /*6be0*/  SHF.R.U32.HI R0, RZ, 0x15, R34 ;  /* 0x00000015ff007819 */ /* 0x002fe80000011622 */
[----:B------:R-:W-:Y:S01]  /*6bf0*/  LOP3.LUT P1, RZ, R0, 0x3, R68, 0x48, !PT ;  /* 0x0000000300ff7812 */ /* 0x000fe20007824844 */
[----:B------:R-:W-:Y:S01]  /*6c00*/  @!UPT UIADD3 URZ, UPT, UPT, URZ, URZ, URZ ;  /* 0x000000fffffff290 */ /* 0x000fe2000fffe0ff */
[----:B----4-:R-:W-:Y:S11]  /*6c10*/  @P0 BRA `(.L_x_112) ;  /* 0x0000000000080947 */ /* 0x010ff60003800000 */
[----:B------:R-:W1:Y:S02]  /*6c20*/  SYNCS.PHASECHK.TRANS64.TRYWAIT P0, [R81+URZ+0x90], R2 ;  /* 0x00009002510075a7 */ /* 0x000e6400080011ff */
[----:B-1----:R-:W-:Y:S05]  /*6c30*/  @!P0 BRA `(.L_x_113) ;  /* 0x0000001c00f88947 */ /* 0x002fea0003800000 */
.L_x_112:
[----:B------:R-:W-:Y:S05]  /*6c40*/  @!P1 BRA `(.L_x_114) ;  /* 0x0000000000409947 */ /* 0x000fea0003800000 */
[----:B------:R-:W4:Y:S01]  /*6c50*/  LDCU.64 UR8, c[0x4][0x70] ;  /* 0x01000e00ff0877ac */ /* 0x000f220008000a00 */
[----:B------:R-:W-:Y:S01]  /*6c60*/  MOV R3, 0x0 ;  /* 0x0000000000037802 */ /* 0x000fe20000000f00 */
[----:B------:R-:W-:Y:S02]  /*6c70*/  HFMA2 R12, -RZ, RZ, 0, 5.9604644775390625e-08 ;  /* 0x00000001ff0c7431 */ /* 0x000fe400000001ff */
[----:B------:R-:W-:Y:S02]  /*6c80*/  IMAD.MOV.U32 R8, RZ, RZ, 0x192 ;  /* 0x00000192ff087424 */ /* 0x000fe400078e00ff */
[----:B------:R-:W-:Y:S01]  /*6c90*/  IMAD.MOV.U32 R13, RZ, RZ, RZ ;  /* 0x000000ffff0d7224 */ /* 0x000fe200078e00ff */
[----:B------:R-:W5:Y:S01]  /*6ca0*/  LDCU.64 UR6, c[0x4][0x78] ;  /* 0x01000f00ff0677ac */ /* 0x000f620008000a00 */
[----:B-1----:R-:W1:Y:S01]  /*6cb0*/  LDC.64 R2, c[0x4][R3] ;  /* 0x0100000003027b82 */ /* 0x002e620000000a00 */
[----:B------:R-:W2:Y:S01]  /*6cc0*/  LDCU.64 UR4, c[0x4][0x10] ;  /* 0x01000200ff0477ac */ /* 0x000ea20008000a00 */
[----:B----4-:R-:W-:Y:S01]  /*6cd0*/  MOV R5, UR9 ;  /* 0x0000000900057c02 */ /* 0x010fe20008000f00 */
[----:B------:R-:W-:Y:S01]  /*6ce0*/  IMAD.U32 R4, RZ, RZ, UR8 ;  /* 0x00000008ff047e24 */ /* 0x000fe2000f8e00ff */
[----:B-----5:R-:W-:Y:S01]  /*6cf0*/  MOV R7, UR7 ;  /* 0x0000000700077c02 */ /* 0x020fe20008000f00 */
[----:B------:R-:W-:Y:S01]  /*6d00*/  IMAD.U32 R6, RZ, RZ, UR6 ;  /* 0x00000006ff067e24 */ /* 0x000fe2000f8e00ff */
[----:B--2---:R-:W-:Y:S01]  /*6d10*/  MOV R11, UR5 ;  /* 0x00000005000b7c02 */ /* 0x004fe20008000f00 */
[----:B------:R-:W-:Y:S02]  /*6d20*/  IMAD.U32 R10, RZ, RZ, UR4 ;  /* 0x00000004ff0a7e24 */ /* 0x000fe4000f8e00ff */
[----:B------:R-:W-:Y:S07]  /*6d30*/  LEPC R20, `(.L_x_114) ;  /* 0x000000001014794e */ /* 0x000fee0000000000 */
[----:B-1-3--:R-:W-:Y:S05]  /*6d40*/  CALL.ABS.NOINC R2 ;  /* 0x0000000002007343 */ /* 0x00afea0003c00000 */
.L_x_114:
[----:B------:R-:W-:Y:S01]  /*6d50*/  LOP3.LUT R20, R52, 0xffffe000, RZ, 0xc0, !PT ;  /* 0xffffe00034147812 */ /* 0x000fe200078ec0ff */
[----:B------:R-:W-:Y:S05]  /*6d60*/  WARPSYNC.ALL ;  /* 0x0000000000007948 */ /* 0x000fea0003800000 */
[----:B------:R-:W-:Y:S01]  /*6d70*/  R2UR UR4, R34 ;  /* 0x00000000220472ca */ /* 0x000fe200000e0000 */
[----:B------:R-:W-:Y:S01]  /*6d80*/  BSSY.RECONVERGENT B0, `(.L_x_115) ;  /* 0x000005b000007945 */ /* 0x000fe20003800200 */
[----:B------:R-:W-:Y:S11]  /*6d90*/  ISETP.NE.AND P0, PT, R76, RZ, PT ;  /* 0x000000ff4c00720c */ /* 0x000ff60003f05270 */
[----:B------:R-:W2:Y:S02]  /*6da0*/  LDTM.x16 R4, tmem[UR4] ;  /* 0x00000004000479ee */ /* 0x000ea40008240000 */
[C---:B--2---:R-:W-:Y:S01]  /*6db0*/  FMUL R0, R33.reuse, R4 ;  /* 0x0000000421007220 */ /* 0x044fe20000400000 */
[C---:B-1----:R-:W-:Y:S01]  /*6dc0*/  FMUL R2, R33.reuse, R5 ;  /* 0x0000000521027220 */ /* 0x042fe20000400000 */
[C---:B------:R-:W-:Y:S01]  /*6dd0*/  FMUL R4, R33.reuse, R8 ;  /* 0x0000000821047220 */ /* 0x040fe20000400000 */
[C---:B------:R-:W-:Y:S01]  /*6de0*/  FMUL R5, R33.reuse, R9 ;  /* 0x0000000921057220 */ /* 0x040fe20000400000 */
[C---:B------:R-:W-:Y:S01]  /*6df0*/  FMUL R8, R33.reuse, R12 ;  /* 0x0000000c21087220 */ /* 0x040fe20000400000 */
[C---:B------:R-:W-:Y:S01]  /*6e00*/  FMUL R9, R33.reuse, R13 ;  /* 0x0000000d21097220 */ /* 0x040fe20000400000 */
[----:B------:R-:W-:Y:S01]  /*6e10*/  FMUL R12, R33, R16 ;  /* 0x00000010210c7220 */ /* 0x000fe20000400000 */
[----:B------:R-:W-:Y:S01]  /*6e20*/  LOP3.LUT R16, R53, 0xffffe000, RZ, 0xc0, !PT ;  /* 0xffffe00035107812 */ /* 0x000fe200078ec0ff */
[----:B------:R-:W-:Y:S01]  /*6e30*/  FMUL R13, R33, R17 ;  /* 0x00000011210d7220 */ /* 0x000fe20000400000 */
[----:B------:R-:W-:Y:S01]  /*6e40*/  LOP3.LUT R17, R54, 0xffffe000, RZ, 0xc0, !PT ;  /* 0xffffe00036117812 */ /* 0x000fe200078ec0ff */
[----:B------:R-:W-:Y:S01]  /*6e50*/  FFMA R36, R35, R20, R0 ;  /* 0x0000001423247223 */ /* 0x000fe20000000000 */
[----:B------:R-:W-:Y:S01]  /*6e60*/  LOP3.LUT R0, R55, 0xffffe000, RZ, 0xc0, !PT ;  /* 0xffffe00037007812 */ /* 0x000fe200078ec0ff */
[C---:B------:R-:W-:Y:S01]  /*6e70*/  FMUL R3, R33.reuse, R6 ;  /* 0x0000000621037220 */ /* 0x040fe20000400000 */
[C---:B------:R-:W-:Y:S01]  /*6e80*/  FMUL R6, R33.reuse, R10 ;  /* 0x0000000a21067220 */ /* 0x040fe20000400000 */
[C---:B------:R-:W-:Y:S01]  /*6e90*/  FMUL R7, R33.reuse, R7 ;  /* 0x0000000721077220 */ /* 0x040fe20000400000 */
[----:B------:R-:W-:Y:S01]  /*6ea0*/  F2FP.TF32.F32.PACK_B R36, R36 ;  /* 0x00000024ff24723e */ /* 0x000fe200024050ff */
[C---:B------:R-:W-:Y:S01]  /*6eb0*/  FMUL R10, R33.reuse, R14 ;  /* 0x0000000e210a7220 */ /* 0x040fe20000400000 */
[----:B------:R-:W-:Y:S01]  /*6ec0*/  FMUL R14, R33, R18 ;  /* 0x00000012210e7220 */ /* 0x000fe20000400000 */
[----:B------:R-:W-:Y:S01]  /*6ed0*/  LOP3.LUT R18, R48, 0xffffe000, RZ, 0xc0, !PT ;  /* 0xffffe00030127812 */ /* 0x000fe200078ec0ff */
[----:B------:R-:W-:Y:S01]  /*6ee0*/  FFMA R37, R35, R16, R2 ;  /* 0x0000001023257223 */ /* 0x000fe20000000002 */
[----:B------:R-:W-:Y:S01]  /*6ef0*/  LOP3.LUT R2, R49, 0xffffe000, RZ, 0xc0, !PT ;  /* 0xffffe00031027812 */ /* 0x000fe200078ec0ff */
[----:B------:R-:W-:Y:S01]  /*6f00*/  FFMA R38, R35, R17, R3 ;  /* 0x0000001123267223 */ /* 0x000fe20000000003 */
[----:B------:R-:W-:Y:S01]  /*6f10*/  LOP3.LUT R3, R51, 0xffffe000, RZ, 0xc0, !PT ;  /* 0xffffe00033037812 */ /* 0x000fe200078ec0ff */
[C---:B------:R-:W-:Y:S01]  /*6f20*/  FFMA R39, R35.reuse, R0, R7 ;  /* 0x0000000023277223 */ /* 0x040fe20000000007 */
[----:B------:R-:W-:Y:S01]  /*6f30*/  LOP3.LUT R0, R50, 0xffffe000, RZ, 0xc0, !PT ;  /* 0xffffe00032007812 */ /* 0x000fe200078ec0ff */
[C---:B------:R-:W-:Y:S01]  /*6f40*/  FFMA R4, R35.reuse, R18, R4 ;  /* 0x0000001223047223 */ /* 0x040fe20000000004 */
[----:B------:R-:W-:Y:S01]  /*6f50*/  F2FP.TF32.F32.PACK_B R37, R37 ;  /* 0x00000025ff25723e */ /* 0x000fe200024050ff */
[----:B------:R-:W-:Y:S01]  /*6f60*/  FFMA R5, R35, R2, R5 ;  /* 0x0000000223057223 */ /* 0x000fe20000000005 */
[----:B------:R-:W-:Y:S01]  /*6f70*/  FMUL R11, R33, R11 ;  /* 0x0000000b210b7220 */ /* 0x000fe20000400000 */
[----:B------:R-:W-:Y:S01]  /*6f80*/  F2FP.TF32.F32.PACK_B R38, R38 ;  /* 0x00000026ff26723e */ /* 0x000fe200024050ff */
[C---:B------:R-:W-:Y:S01]  /*6f90*/  FFMA R6, R35.reuse, R0, R6 ;  /* 0x0000000023067223 */ /* 0x040fe20000000006 */
[----:B------:R-:W-:Y:S01]  /*6fa0*/  F2FP.TF32.F32.PACK_B R39, R39 ;  /* 0x00000027ff27723e */ /* 0x000fe200024050ff */
[----:B------:R-:W-:Y:S01]  /*6fb0*/  FFMA R7, R35, R3, R11 ;  /* 0x0000000323077223 */ /* 0x000fe2000000000b */
[----:B------:R-:W-:Y:S01]  /*6fc0*/  LOP3.LUT R2, R40, 0xffffe000, RZ, 0xc0, !PT ;  /* 0xffffe00028027812 */ /* 0x000fe200078ec0ff */
[----:B------:R-:W-:Y:S01]  /*6fd0*/  FMUL R15, R33, R15 ;  /* 0x0000000f210f7220 */ /* 0x000fe20000400000 */
[----:B------:R-:W-:Y:S01]  /*6fe0*/  LOP3.LUT R16, R41, 0xffffe000, RZ, 0xc0, !PT ;  /* 0xffffe00029107812 */ /* 0x000fe200078ec0ff */
[----:B------:R1:W-:Y:S01]  /*6ff0*/  STS.128 [R87], R36 ;  /* 0x0000002457007388 */ /* 0x0003e20000000c00 */
[----:B------:R-:W-:Y:S01]  /*7000*/  LOP3.LUT R0, R42, 0xffffe000, RZ, 0xc0, !PT ;  /* 0xffffe0002a007812 */ /* 0x000fe200078ec0ff */
[----:B------:R-:W-:Y:S01]  /*7010*/  FFMA R8, R35, R2, R8 ;  /* 0x0000000223087223 */ /* 0x000fe20000000008 */
[----:B------:R-:W-:Y:S01]  /*7020*/  LOP3.LUT R2, R43, 0xffffe000, RZ, 0xc0, !PT ;  /* 0xffffe0002b027812 */ /* 0x000fe200078ec0ff */
[C---:B------:R-:W-:Y:S01]  /*7030*/  FFMA R9, R35.reuse, R16, R9 ;  /* 0x0000001023097223 */ /* 0x040fe20000000009 */
[----:B------:R-:W-:Y:S01]  /*7040*/  F2FP.TF32.F32.PACK_B R4, R4 ;  /* 0x00000004ff04723e */ /* 0x000fe200024050ff */
[C---:B------:R-:W-:Y:S01]  /*7050*/  FFMA R10, R35.reuse, R0, R10 ;  /* 0x00000000230a7223 */ /* 0x040fe2000000000a */
[----:B------:R-:W-:Y:S01]  /*7060*/  F2FP.TF32.F32.PACK_B R5, R5 ;  /* 0x00000005ff05723e */ /* 0x000fe200024050ff */
[----:B------:R-:W-:Y:S01]  /*7070*/  FFMA R11, R35, R2, R15 ;  /* 0x00000002230b7223 */ /* 0x000fe2000000000f */
[----:B------:R-:W-:Y:S01]  /*7080*/  F2FP.TF32.F32.PACK_B R6, R6 ;  /* 0x00000006ff06723e */ /* 0x000fe200024050ff */
[----:B------:R-:W-:Y:S01]  /*7090*/  FMUL R19, R33, R19 ;  /* 0x0000001321137220 */ /* 0x000fe20000400000 */
[----:B------:R-:W-:Y:S02]  /*70a0*/  F2FP.TF32.F32.PACK_B R7, R7 ;  /* 0x00000007ff07723e */ /* 0x000fe400024050ff */
[----:B------:R-:W-:Y:S02]  /*70b0*/  LOP3.LUT R3, R44, 0xffffe000, RZ, 0xc0, !PT ;  /* 0xffffe0002c037812 */ /* 0x000fe400078ec0ff */
[----:B------:R-:W-:Y:S01]  /*70c0*/  LOP3.LUT R0, R45, 0xffffe000, RZ, 0xc0, !PT ;  /* 0xffffe0002d007812 */ /* 0x000fe200078ec0ff */
[----:B------:R1:W-:Y:S01]  /*70d0*/  STS.128 [R86+0x10], R4 ;  /* 0x0000100456007388 */ /* 0x0003e20000000c00 */
        /* <DEDUP_REMOVED lines=8> */
[----:B------:R-:W-:Y:S02]  /*7160*/  F2FP.TF32.F32.PACK_B R10, R10 ;  /* 0x0000000aff0a723e */ /* 0x000fe400024050ff */
[----:B------:R-:W-:Y:S02]  /*7170*/  F2FP.TF32.F32.PACK_B R11, R11 ;  /* 0x0000000bff0b723e */ /* 0x000fe400024050ff */
[----:B------:R-:W-:Y:S02]  /*7180*/  F2FP.TF32.F32.PACK_B R12, R12 ;  /* 0x0000000cff0c723e */ /* 0x000fe400024050ff */
[----:B------:R-:W-:Y:S01]  /*7190*/  F2FP.TF32.F32.PACK_B R13, R13 ;  /* 0x0000000dff0d723e */ /* 0x000fe200024050ff */
[----:B------:R1:W-:Y:S01]  /*71a0*/  STS.128 [R85+0x20], R8 ;  /* 0x0000200855007388 */ /* 0x0003e20000000c00 */
[----:B------:R-:W-:Y:S02]  /*71b0*/  F2FP.TF32.F32.PACK_B R14, R14 ;  /* 0x0000000eff0e723e */ /* 0x000fe400024050ff */
[----:B------:R-:W-:Y:S05]  /*71c0*/  F2FP.TF32.F32.PACK_B R15, R15 ;  /* 0x0000000fff0f723e */ /* 0x000fea00024050ff */
[----:B------:R1:W-:Y:S01]  /*71d0*/  STS.128 [R84+0x10], R12 ;  /* 0x0000100c54007388 */ /* 0x0003e20000000c00 */
[----:B------:R-:W-:Y:S01]  /*71e0*/  @!PT LDS RZ, [RZ] ;  /* 0x00000000fffff984 */ /* 0x000fe20000000800 */
[----:B------:R-:W-:Y:S01]  /*71f0*/  @!PT LDS RZ, [RZ] ;  /* 0x00000000fffff984 */ /* 0x000fe20000000800 */
[----:B------:R-:W-:Y:S01]  /*7200*/  @!PT LDS RZ, [RZ] ;  /* 0x00000000fffff984 */ /* 0x000fe20000000800 */
[----:B------:R-:W-:Y:S01]  /*7210*/  @!PT LDS RZ, [RZ] ;  /* 0x00000000fffff984 */ /* 0x000fe20000000800 */
[----:B------:R2:W-:Y:S07]  /*7220*/  MEMBAR.ALL.CTA ;  /* 0x0000000000007992 */ /* 0x0005ee0000008000 */
[----:B--2---:R-:W2:Y:S02]  /*7230*/  FENCE.VIEW.ASYNC.S ;  /* 0x00000000000073c6 */ /* 0x004ea40000000000 */
[----:B--2---:R-:W-:Y:S06]  /*7240*/  BAR.SYNC.DEFER_BLOCKING 0x1, 0x80 ;  /* 0x0042000000007b1d */ /* 0x004fec0000010000 */
[----:B------:R-:W-:Y:S05]  /*7250*/  @P0 BRA `(.L_x_116) ;  /* 0x0000000000340947 */ /* 0x000fea0003800000 */
[----:B------:R-:W-:Y:S01]  /*7260*/  R2UR UR4, R88 ;  /* 0x00000000580472ca */ /* 0x000fe200000e0000 */
[----:B------:R-:W-:Y:S01]  /*7270*/  UMOV UR43, UR60 ;  /* 0x0000003c002b7c82 */ /* 0x000fe20008000000 */
[----:B------:R-:W-:Y:S01]  /*7280*/  UIADD3 UR9, UPT, UPT, UR41, 0x20, URZ ;  /* 0x0000002029097890 */ /* 0x000fe2000fffe0ff */
[----:B------:R-:W-:Y:S01]  /*7290*/  UMOV UR10, UR42 ;  /* 0x0000002a000a7c82 */ /* 0x000fe20008000000 */
[----:B------:R-:W-:Y:S09]  /*72a0*/  UMOV UR11, UR60 ;  /* 0x0000003c000b7c82 */ /* 0x000ff20008000000 */
[----:B------:R-:W-:Y:S02]  /*72b0*/  UIADD3 UR5, UPT, UPT, UR37, UR4, URZ ;  /* 0x0000000425057290 */ /* 0x000fe4000fffe0ff */
[----:B------:R-:W-:Y:S02]  /*72c0*/  UIADD3 UR4, UP0, UPT, UR54, 0x680, URZ ;  /* 0x0000068036047890 */ /* 0x000fe4000ff1e0ff */
[----:B------:R-:W-:Y:S02]  /*72d0*/  UIADD3 UR40, UPT, UPT, UR5, 0x200, URZ ;  /* 0x0000020005287890 */ /* 0x000fe4000fffe0ff */
[----:B------:R-:W-:Y:S02]  /*72e0*/  UIADD3 UR8, UPT, UPT, UR5, 0x1200, URZ ;  /* 0x0000120005087890 */ /* 0x000fe4000fffe0ff */
[----:B------:R-:W-:Y:S09]  /*72f0*/  UIADD3.X UR5, UPT, UPT, URZ, UR55, URZ, UP0, !UPT ;  /* 0x00000037ff057290 */ /* 0x000ff200087fe4ff */
[----:B------:R2:W-:Y:S01]  /*7300*/  UTMASTG.3D [UR40], [UR4] ;  /* 0x00000028040073b5 */ /* 0x0005e20008010000 */
[----:B------:R2:W-:Y:S02]  /*7310*/  UTMASTG.3D [UR8], [UR4] ;  /* 0x00000008040073b5 */ /* 0x0005e40008010000 */
[----:B--2---:R0:W-:Y:S02]  /*7320*/  UTMACMDFLUSH ;  /* 0x00000000000079b7 */ /* 0x0041e40000000000 */
.L_x_116:
[----:B------:R-:W-:Y:S05]  /*7330*/  BSYNC.RECONVERGENT B0 ;  /* 0x0000000000007941 */ /* 0x000fea0003800200 */
.L_x_115:
[----:B------:R-:W-:Y:S01]  /*7340*/  UIADD3 UR38, UPT, UPT, UR36, 0x1, URZ ;  /* 0x0000000124267890 */ /* 0x000fe2000fffe0ff */
[----:B------:R-:W-:Y:S03]  /*7350*/  BSSY.RECONVERGENT B0, `(.L_x_117) ;  /* 0x0000005000007945 */ /* 0x000fe60003800200 */
[----:B------:R-:W-:Y:S04]  /*7360*/  UISETP.NE.AND UP0, UPT, UR38, 0x3, UPT ;  /* 0x000000032600788c */ /* 0x000fe8000bf05270 */
[----:B------:R-:W-:Y:S01]  /*7370*/  USEL UR39, UR38, URZ, UP0 ;  /* 0x000000ff26277287 */ /* 0x000fe20008000000 */
[----:B------:R-:W-:Y:S11]  /*7380*/  @P0 BRA `(.L_x_118) ;  /* 0x0000000000040947 */ /* 0x000ff60003800000 */
[----:B------:R-:W-:Y:S04]  /*7390*/  DEPBAR.LE SB0, 0x1 ;  /* 0x000080400000791a */ /* 0x000fe80000000000 */
.L_x_118:
[----:B------:R-:W-:Y:S05]  /*73a0*/  BSYNC.RECONVERGENT B0 ;  /* 0x0000000000007941 */ /* 0x000fea0003800200 */
.L_x_117:
[----:B------:R-:W-:Y:S01]  /*73b0*/  BAR.SYNC.DEFER_BLOCKING 0x1, 0x80 ;  /* 0x0042000000007b1d */ /* 0x000fe20000010000 */
[----:B------:R-:W-:Y:S01]  /*73c0*/  ISETP.NE.AND P1, PT, R80, RZ, PT ;  /* 0x000000ff5000720c */ /* 0x000fe20003f25270 */
[----:B------:R-:W-:Y:S01]  /*73d0*/  UISETP.NE.AND UP0, UPT, UR45, URZ, UPT ;  /* 0x000000ff2d00728c */ /* 0x000fe2000bf05270 */
[----:B------:R-:W-:Y:S11]  /*73e0*/  LEA R2, R89, UR37, 0x3 ;  /* 0x0000002559027c11 */ /* 0x000ff6000f8e18ff */
[----:B------:R-:W-:Y:S01]  /*73f0*/  @P1 SHF.L.U32 R3, R91, 0x1f, RZ ;  /* 0x0000001f5b031819 */ /* 0x000fe200000006ff */
[----:B------:R-:W-:Y:S06]  /*7400*/  BRA.U !UP0, `(.L_x_119) ;  /* 0x0000000108247547 */ /* 0x000fec000b800000 */
[----:B-1----:R-:W-:Y:S01]  /*7410*/  IMAD.U32 R4, RZ, RZ, UR44 ;  /* 0x0000002cff047e24 */ /* 0x002fe2000f8e00ff */
[----:B------:R-:W-:Y:S01]  /*7420*/  MOV R0, UR47 ;  /* 0x0000002f00007c02 */ /* 0x000fe20008000f00 */
[----:B------:R-:W-:Y:S03]  /*7430*/  UIADD3 UR4, UPT, UPT, UR44, 0x1, URZ ;  /* 0x000000012c047890 */ /* 0x000fe6000fffe0ff */
[----:B------:R-:W-:Y:S01]  /*7440*/  @P1 LEA R4, R4, UR37, 0x3 ;  /* 0x0000002504041c11 */ /* 0x000fe2000f8e18ff */
[----:B------:R-:W-:Y:S04]  /*7450*/  UISETP.NE.AND UP0, UPT, UR4, 0x3, UPT ;  /* 0x000000030400788c */ /* 0x000fe8000bf05270 */
[----:B------:R-:W-:Y:S01]  /*7460*/  @P1 VIADD R4, R4, 0x48 ;  /* 0x0000004804041836 */ /* 0x000fe20000000000 */
[----:B------:R-:W-:Y:S04]  /*7470*/  USEL UR44, UR4, URZ, UP0 ;  /* 0x000000ff042c7287 */ /* 0x000fe80008000000 */
[----:B------:R-:W-:Y:S04]  /*7480*/  @P1 PRMT R0, R0, 0x654, R4 ;  /* 0x0000065400001816 */ /* 0x000fe80000000004 */
[----:B------:R2:W-:Y:S04]  /*7490*/  @P1 SYNCS.ARRIVE.TRANS64.RED.A1T0 RZ, [R0+URZ], RZ ;  /* 0x000000ff00ff19a7 */ /* 0x0005e800081004ff */
.L_x_119:
[----:B------:R-:W4:Y:S01]  /*74a0*/  @P1 SYNCS.PHASECHK.TRANS64.TRYWAIT P0, [R2+URZ+0x30], R3 ;  /* 0x00003003020015a7 */ /* 0x000f2200080011ff */
[----:B------:R-:W-:Y:S01]  /*74b0*/  BSSY B1, `(.L_x_120) ;  /* 0x0000015000017945 */ /* 0x000fe20003800000 */
[----:B----4-:R-:W-:Y:S03]  /*74c0*/  @P1 SEL R90, RZ, 0x1, !P0 ;  /* 0x00000001ff5a1807 */ /* 0x010fe60004000000 */
[----:B------:R-:W-:Y:S05]  /*74d0*/  @!P1 BRA `(.L_x_121) ;  /* 0x0000000000489947 */ /* 0x000fea0003800000 */
[----:B------:R-:W-:Y:S01]  /*74e0*/  ISETP.NE.AND P1, PT, R92, RZ, PT ;  /* 0x000000ff5c00720c */ /* 0x000fe20003f25270 */
[----:B------:R-:W-:Y:S01]  /*74f0*/  BSSY B0, `(.L_x_122) ;  /* 0x000000a000007945 */ /* 0x000fe20003800000 */
[----:B------:R-:W-:Y:S11]  /*7500*/  ISETP.NE.AND P0, PT, R90, RZ, PT ;  /* 0x000000ff5a00720c */ /* 0x000ff60003f05270 */
[----:B------:R-:W-:Y:S04]  /*7510*/  @P1 IMAD R89, R89, 0x2000, R75 ;  /* 0x0000200059591824 */ /* 0x000fe800078e024b */
[----:B-1----:R-:W-:Y:S01]  /*7520*/  @P1 IMAD.IADD R4, R83, 0x1, R89 ;  /* 0x0000000153041824 */ /* 0x002fe200078e0259 */
[----:B------:R-:W-:Y:S03]  /*7530*/  @P1 IADD3 R3, PT, PT, R82, R89, RZ ;  /* 0x0000005952031210 */ /* 0x000fe60007ffe0ff */
[----:B--2---:R-:W-:Y:S01]  /*7540*/  @P1 IMAD.IADD R0, R74, 0x1, R4 ;  /* 0x000000014a001824 */ /* 0x004fe200078e0204 */
[----:B------:R-:W-:Y:S06]  /*7550*/  @P0 BRA `(.L_x_123) ;  /* 0x00000000000c0947 */ /* 0x000fec0003800000 */
[----:B------:R-:W-:Y:S04]  /*7560*/  SHF.L.U32 R91, R91, 0x1f, RZ ;  /* 0x0000001f5b5b7819 */ /* 0x000fe800000006ff */
[----:B------:R-:W1:Y:S02]  /*7570*/  SYNCS.PHASECHK.TRANS64.TRYWAIT P0, [R2+URZ+0x30], R91 ;  /* 0x0000305b020075a7 */ /* 0x000e6400080011ff */
[----:B-1----:R-:W-:Y:S05]  /*7580*/  @!P0 BRA `(.L_x_124) ;  /* 0x0000001400b88947 */ /* 0x002fea0003800000 */
.L_x_123:
[----:B------:R-:W-:Y:S05]  /*7590*/  BSYNC B0 ;  /* 0x0000000000007941 */ /* 0x000fea0003800000 */
.L_x_122:
[----:B------:R-:W-:Y:S11]  /*75a0*/  ISETP.NE.AND P0, PT, R92, RZ, PT ;  /* 0x000000ff5c00720c */ /* 0x000ff60003f05270 */
[----:B------:R-:W-:Y:S02]  /*75b0*/  @!UPT UIADD3 URZ, UPT, UPT, URZ, URZ, URZ ;  /* 0x000000fffffff290 */ /* 0x000fe4000fffe0ff */
[----:B------:R4:W2:Y:S04]  /*75c0*/  @P0 LDS.128 R52, [R89] ;  /* 0x0000000059340984 */ /* 0x0008a80000000c00 */
[----:B------:R4:W1:Y:S04]  /*75d0*/  @P0 LDS.128 R40, [R3+0x20] ;  /* 0x0000200003280984 */ /* 0x0008680000000c00 */
[----:B------:R4:W1:Y:S04]  /*75e0*/  @P0 LDS.128 R48, [R4+0x10] ;  /* 0x0000100004300984 */ /* 0x0008680000000c00 */
[----:B------:R4:W1:Y:S02]  /*75f0*/  @P0 LDS.128 R44, [R0+0x10] ;  /* 0x00001000002c0984 */ /* 0x0008640000000c00 */
.L_x_121:
[----:B------:R-:W-:Y:S05]  /*7600*/  BSYNC B1 ;  /* 0x0000000000017941 */ /* 0x000fea0003800000 */
.L_x_120:
[----:B--2-4-:R-:W-:Y:S05]  /*7610*/  VIADD R0, R34, 0x10 ;  /* 0x0000001022007836 */ /* 0x014fea0000000000 */
[----:B------:R-:W-:Y:S04]  /*7620*/  SHF.R.U32.HI R0, RZ, 0x15, R0 ;  /* 0x00000015ff007819 */ /* 0x000fe80000011600 */
[----:B------:R-:W-:Y:S11]  /*7630*/  LOP3.LUT P0, RZ, R0, 0x3, R68, 0x48, !PT ;  /* 0x0000000300ff7812 */ /* 0x000ff60007804844 */
[----:B------:R-:W-:Y:S02]  /*7640*/  @!UPT UIADD3 URZ, UPT, UPT, URZ, URZ, URZ ;  /* 0x000000fffffff290 */ /* 0x000fe4000fffe0ff */
[----:B------:R-:W-:Y:S05]  /*7650*/  @!P0 BRA `(.L_x_125) ;  /* 0x0000000000408947 */ /* 0x000fea0003800000 */
[----:B------:R-:W2:Y:S01]  /*7660*/  LDCU.64 UR8, c[0x4][0x70] ;  /* 0x01000e00ff0877ac */ /* 0x000ea20008000a00 */
[----:B------:R-:W-:Y:S01]  /*7670*/  MOV R3, 0x0 ;  /* 0x0000000000037802 */ /* 0x000fe20000000f00 */
[----:B-1----:R-:W-:Y:S02]  /*7680*/  HFMA2 R12, -RZ, RZ, 0, 5.9604644775390625e-08 ;  /* 0x00000001ff0c7431 */ /* 0x002fe400000001ff */
[----:B------:R-:W-:Y:S02]  /*7690*/  IMAD.MOV.U32 R8, RZ, RZ, 0x192 ;  /* 0x00000192ff087424 */ /* 0x000fe400078e00ff */
[----:B------:R-:W-:Y:S01]  /*76a0*/  IMAD.MOV.U32 R13, RZ, RZ, RZ ;  /* 0x000000ffff0d7224 */ /* 0x000fe200078e00ff */
[----:B------:R-:W1:Y:S01]  /*76b0*/  LDCU.64 UR6, c[0x4][0x78] ;  /* 0x01000f00ff0677ac */ /* 0x000e620008000a00 */
[----:B------:R-:W4:Y:S01]  /*76c0*/  LDC.64 R2, c[0x4][R3] ;  /* 0x0100000003027b82 */ /* 0x000f220000000a00 */
[----:B------:R-:W5:Y:S01]  /*76d0*/  LDCU.64 UR4, c[0x4][0x10] ;  /* 0x01000200ff0477ac */ /* 0x000f620008000a00 */
[----:B--2---:R-:W-:Y:S01]  /*76e0*/  MOV R5, UR9 ;  /* 0x0000000900057c02 */ /* 0x004fe20008000f00 */
[----:B------:R-:W-:Y:S01]  /*76f0*/  IMAD.U32 R4, RZ, RZ, UR8 ;  /* 0x00000008ff047e24 */ /* 0x000fe2000f8e00ff */
[----:B-1----:R-:W-:Y:S01]  /*7700*/  MOV R7, UR7 ;  /* 0x0000000700077c02 */ /* 0x002fe20008000f00 */
[----:B------:R-:W-:Y:S01]  /*7710*/  IMAD.U32 R6, RZ, RZ, UR6 ;  /* 0x00000006ff067e24 */ /* 0x000fe2000f8e00ff */
[----:B-----5:R-:W-:Y:S01]  /*7720*/  MOV R11, UR5 ;  /* 0x00000005000b7c02 */ /* 0x020fe20008000f00 */
[----:B------:R-:W-:Y:S02]  /*7730*/  IMAD.U32 R10, RZ, RZ, UR4 ;  /* 0x00000004ff0a7e24 */ /* 0x000fe4000f8e00ff */
[----:B------:R-:W-:Y:S07]  /*7740*/  LEPC R20, `(.L_x_125) ;  /* 0x000000001014794e */ /* 0x000fee0000000000 */
[----:B---34-:R-:W-:Y:S05]  /*7750*/  CALL.ABS.NOINC R2 ;  /* 0x0000000002007343 */ /* 0x018fea0003c00000 */
.L_x_125:
[----:B------:R-:W-:Y:S01]  /*7760*/  ISETP.NE.AND P0, PT, R76, RZ, PT ;  /* 0x000000ff4c00720c */ /* 0x000fe20003f05270 */
[----:B------:R-:W-:Y:S05]  /*7770*/  WARPSYNC.ALL ;  /* 0x0000000000007948 */ /* 0x000fea0003800000 */
[----:B------:R-:W-:Y:S01]  /*7780*/  R2UR UR4, R34 ;  /* 0x00000000220472ca */ /* 0x000fe200000e0000 */
[----:B------:R-:W-:Y:S01]  /*7790*/  USHF.L.U32 UR6, UR39, 0xd, URZ ;  /* 0x0000000d27067899 */ /* 0x000fe200080006ff */
[----:B------:R-:W-:Y:S01]  /*77a0*/  LOP3.LUT R0, R52, 0xffffe000, RZ, 0xc0, !PT ;  /* 0xffffe00034007812 */ /* 0x000fe200078ec0ff */
[----:B------:R-:W-:Y:S01]  /*77b0*/  BSSY.RECONVERGENT B0, `(.L_x_126) ;  /* 0x0000063000007945 */ /* 0x000fe20003800200 */
[----:B-1----:R-:W-:Y:S02]  /*77c0*/  LOP3.LUT R2, R53, 0xffffe000, RZ, 0xc0, !PT ;  /* 0xffffe00035027812 */ /* 0x002fe400078ec0ff */
[----:B------:R-:W-:Y:S02]  /*77d0*/  LOP3.LUT R3, R54, 0xffffe000, RZ, 0xc0, !PT ;  /* 0xffffe00036037812 */ /* 0x000fe400078ec0ff */
[----:B------:R-:W-:Y:S02]  /*77e0*/  LOP3.LUT R20, R55, 0xffffe000, RZ, 0xc0, !PT ;  /* 0xffffe00037147812 */ /* 0x000fe400078ec0ff */
[----:B------:R-:W-:Y:S01]  /*77f0*/  LOP3.LUT R21, R48, 0xffffe000, RZ, 0xc0, !PT ;  /* 0xffffe00030157812 */ /* 0x000fe200078ec0ff */
[----:B------:R-:W-:Y:S01]  /*7800*/  VIADD R48, R75, UR6 ;  /* 0x000000064b307c36 */ /* 0x000fe20008000000 */
[----:B------:R-:W-:Y:S01]  /*7810*/  LOP3.LUT R34, R49, 0xffffe000, RZ, 0xc0, !PT ;  /* 0xffffe00031227812 */ /* 0x000fe200078ec0ff */
[----:B------:R-:W1:Y:S01]  /*7820*/  LDTM.x16 R4, tmem[UR4+0x10] ;  /* 0x00001004000479ee */ /* 0x000e620008240000 */
[----:B------:R-:W-:Y:S01]  /*7830*/  LOP3.LUT R36, R50, 0xffffe000, RZ, 0xc0, !PT ;  /* 0xffffe00032247812 */ /* 0x000fe200078ec0ff */
[----:B------:R-:W-:Y:S01]  /*7840*/  NOP ;  /* 0x0000000000007918 */ /* 0x000fe20000000000 */
[----:B------:R-:W-:Y:S01]  /*7850*/  IADD3 R81, PT, PT, R81, 0xb0, RZ ;  /* 0x000000b051517810 */ /* 0x000fe20007ffe0ff */
[----:B------:R-:W-:Y:S01]  /*7860*/  IMAD.IADD R82, R82, 0x1, R48 ;  /* 0x0000000152527824 */ /* 0x000fe200078e0230 */
[----:B------:R-:W-:Y:S02]  /*7870*/  LOP3.LUT R37, R51, 0xffffe000, RZ, 0xc0, !PT ;  /* 0xffffe00033257812 */ /* 0x000fe400078ec0ff */
[----:B------:R-:W-:Y:S02]  /*7880*/  LOP3.LUT R81, R81, 0xfefffff8, RZ, 0xc0, !PT ;  /* 0xfefffff851517812 */ /* 0x000fe400078ec0ff */
[----:B------:R-:W-:Y:S02]  /*7890*/  LOP3.LUT R38, R40, 0xffffe000, RZ, 0xc0, !PT ;  /* 0xffffe00028267812 */ /* 0x000fe400078ec0ff */
[----:B------:R-:W-:Y:S01]  /*78a0*/  LOP3.LUT R39, R41, 0xffffe000, RZ, 0xc0, !PT ;  /* 0xffffe00029277812 */ /* 0x000fe200078ec0ff */
[----:B-1----:R1:W-:Y:S01]  /*78b0*/  SYNCS.ARRIVE.TRANS64.RED.A1T0 RZ, [R81+URZ], RZ ;  /* 0x000000ff51ff79a7 */ /* 0x0023e200081004ff */
[----:B------:R-:W-:Y:S02]  /*78c0*/  LOP3.LUT R40, R42, 0xffffe000, RZ, 0xc0, !PT ;  /* 0xffffe0002a287812 */ /* 0x000fe400078ec0ff */
[----:B------:R-:W-:Y:S02]  /*78d0*/  LOP3.LUT R41, R43, 0xffffe000, RZ, 0xc0, !PT ;  /* 0xffffe0002b297812 */ /* 0x000fe400078ec0ff */
[----:B------:R-:W-:Y:S02]  /*78e0*/  IADD3 R83, PT, PT, R83, R48, RZ ;  /* 0x0000003053537210 */ /* 0x000fe40007ffe0ff */
[----:B------:R-:W-:Y:S02]  /*78f0*/  LOP3.LUT R42, R44, 0xffffe000, RZ, 0xc0, !PT ;  /* 0xffffe0002c2a7812 */ /* 0x000fe400078ec0ff */
[----:B------:R-:W-:Y:S02]  /*7900*/  LOP3.LUT R43, R45, 0xffffe000, RZ, 0xc0, !PT ;  /* 0xffffe0002d2b7812 */ /* 0x000fe400078ec0ff */
[----:B------:R-:W-:Y:S01]  /*7910*/  LOP3.LUT R44, R46, 0xffffe000, RZ, 0xc0, !PT ;  /* 0xffffe0002e2c7812 */ /* 0x000fe200078ec0ff */
[C---:B------:R-:W-:Y:S01]  /*7920*/  FMUL R4, R33.reuse, R4 ;  /* 0x0000000421047220 */ /* 0x040fe20000400000 */
[C---:B------:R-:W-:Y:S01]  /*7930*/  FMUL R5, R33.reuse, R5 ;  /* 0x0000000521057220 */ /* 0x040fe20000400000 */
[C---:B------:R-:W-:Y:S01]  /*7940*/  FMUL R6, R33.reuse, R6 ;  /* 0x0000000621067220 */ /* 0x040fe20000400000 */
[----:B------:R-:W-:Y:S01]  /*7950*/  FMUL R7, R33, R7 ;  /* 0x0000000721077220 */ /* 0x000fe20000400000 */
[C---:B------:R-:W-:Y:S01]  /*7960*/  FFMA R4, R35.reuse, R0, R4 ;  /* 0x0000000023047223 */ /* 0x040fe20000000004 */
[C---:B------:R-:W-:Y:S01]  /*7970*/  FFMA R5, R35.reuse, R2, R5 ;  /* 0x0000000223057223 */ /* 0x040fe20000000005 */
[C---:B------:R-:W-:Y:S01]  /*7980*/  FFMA R6, R35.reuse, R3, R6 ;  /* 0x0000000323067223 */ /* 0x040fe20000000006 */
[----:B------:R-:W-:Y:S01]  /*7990*/  FFMA R7, R35, R20, R7 ;  /* 0x0000001423077223 */ /* 0x000fe20000000007 */
[C---:B------:R-:W-:Y:S01]  /*79a0*/  FMUL R8, R33.reuse, R8 ;  /* 0x0000000821087220 */ /* 0x040fe20000400000 */
[C---:B------:R-:W-:Y:S01]  /*79b0*/  FMUL R9, R33.reuse, R9 ;  /* 0x0000000921097220 */ /* 0x040fe20000400000 */
[C---:B------:R-:W-:Y:S01]  /*79c0*/  FMUL R10, R33.reuse, R10 ;  /* 0x0000000a210a7220 */ /* 0x040fe20000400000 */
[----:B------:R-:W-:Y:S01]  /*79d0*/  FMUL R11, R33, R11 ;  /* 0x0000000b210b7220 */ /* 0x000fe20000400000 */
[----:B------:R-:W-:Y:S01]  /*79e0*/  F2FP.TF32.F32.PACK_B R4, R4 ;  /* 0x00000004ff04723e */ /* 0x000fe200024050ff */
[C---:B------:R-:W-:Y:S01]  /*79f0*/  FFMA R8, R35.reuse, R21, R8 ;  /* 0x0000001523087223 */ /* 0x040fe20000000008 */
[----:B------:R-:W-:Y:S01]  /*7a00*/  F2FP.TF32.F32.PACK_B R5, R5 ;  /* 0x00000005ff05723e */ /* 0x000fe200024050ff */
[C---:B------:R-:W-:Y:S01]  /*7a10*/  FFMA R9, R35.reuse, R34, R9 ;  /* 0x0000002223097223 */ /* 0x040fe20000000009 */
[----:B------:R-:W-:Y:S01]  /*7a20*/  F2FP.TF32.F32.PACK_B R6, R6 ;  /* 0x00000006ff06723e */ /* 0x000fe200024050ff */
[C---:B------:R-:W-:Y:S01]  /*7a30*/  FFMA R10, R35.reuse, R36, R10 ;  /* 0x00000024230a7223 */ /* 0x040fe2000000000a */
[----:B------:R-:W-:Y:S01]  /*7a40*/  F2FP.TF32.F32.PACK_B R7, R7 ;  /* 0x00000007ff07723e */ /* 0x000fe200024050ff */
[----:B------:R-:W-:Y:S01]  /*7a50*/  FFMA R11, R35, R37, R11 ;  /* 0x00000025230b7223 */ /* 0x000fe2000000000b */
[C---:B------:R-:W-:Y:S01]  /*7a60*/  FMUL R12, R33.reuse, R12 ;  /* 0x0000000c210c7220 */ /* 0x040fe20000400000 */
[----:B------:R-:W-:Y:S01]  /*7a70*/  F2FP.TF32.F32.PACK_B R8, R8 ;  /* 0x00000008ff08723e */ /* 0x000fe200024050ff */
[----:B------:R-:W-:Y:S01]  /*7a80*/  IMAD.IADD R0, R74, 0x1, R83 ;  /* 0x000000014a007824 */ /* 0x000fe200078e0253 */
[----:B------:R1:W-:Y:S01]  /*7a90*/  STS.128 [R75+UR6], R4 ;  /* 0x000000044b007988 */ /* 0x0003e20008000c06 */
        /* <DEDUP_REMOVED lines=9> */
[----:B------:R-:W-:Y:S01]  /*7b30*/  FFMA R15, R35, R41, R15 ;  /* 0x00000029230f7223 */ /* 0x000fe2000000000f */
[C---:B------:R-:W-:Y:S01]  /*7b40*/  FMUL R16, R33.reuse, R16 ;  /* 0x0000001021107220 */ /* 0x040fe20000400000 */
[----:B------:R-:W-:Y:S01]  /*7b50*/  F2FP.TF32.F32.PACK_B R12, R12 ;  /* 0x0000000cff0c723e */ /* 0x000fe200024050ff */
[----:B------:R1:W-:Y:S01]  /*7b60*/  STS.128 [R83+0x10], R8 ;  /* 0x0000100853007388 */ /* 0x0003e20000000c00 */
[----:B------:R-:W-:Y:S01]  /*7b70*/  FMUL R17, R33, R17 ;  /* 0x0000001121117220 */ /* 0x000fe20000400000 */
[----:B------:R-:W-:Y:S01]  /*7b80*/  LOP3.LUT R45, R47, 0xffffe000, RZ, 0xc0, !PT ;  /* 0xffffe0002f2d7812 */ /* 0x000fe200078ec0ff */
        /* <DEDUP_REMOVED lines=9> */
[----:B------:R-:W-:Y:S02]  /*7c20*/  F2FP.TF32.F32.PACK_B R16, R16 ;  /* 0x00000010ff10723e */ /* 0x000fe400024050ff */
[----:B------:R1:W-:Y:S01]  /*7c30*/  STS.128 [R82+0x20], R12 ;  /* 0x0000200c52007388 */ /* 0x0003e20000000c00 */
[----:B------:R-:W-:Y:S02]  /*7c40*/  F2FP.TF32.F32.PACK_B R17, R17 ;  /* 0x00000011ff11723e */ /* 0x000fe400024050ff */
        /* <DEDUP_REMOVED lines=11> */
[----:B------:R-:W-:Y:S02]  /*7d00*/  UIADD3 UR5, UPT, UPT, UR37, UR6, URZ ;  /* 0x0000000625057290 */ /* 0x000fe4000fffe0ff */
[----:B------:R-:W-:Y:S02]  /*7d10*/  UIADD3 UR4, UP0, UPT, UR54, 0x680, URZ ;  /* 0x0000068036047890 */ /* 0x000fe4000ff1e0ff */
[----:B------:R-:W-:Y:S02]  /*7d20*/  UIADD3 UR12, UPT, UPT, UR5, 0x200, URZ ;  /* 0x00000200050c7890 */ /* 0x000fe4000fffe0ff */
[----:B------:R-:W-:Y:S02]  /*7d30*/  UIADD3 UR8, UPT, UPT, UR5, 0x1200, URZ ;  /* 0x0000120005087890 */ /* 0x000fe4000fffe0ff */
[----:B------:R-:W-:Y:S02]  /*7d40*/  UIADD3 UR13, UPT, UPT, UR41, 0x10, URZ ;  /* 0x00000010290d7890 */ /* 0x000fe4000fffe0ff */
[----:B------:R-:W-:Y:S01]  /*7d50*/  UIADD3.X UR5, UPT, UPT, URZ, UR55, URZ, UP0, !UPT ;  /* 0x00000037ff057290 */ /* 0x000fe200087fe4ff */
[----:B------:R-:W-:Y:S01]  /*7d60*/  UMOV UR14, UR42 ;  /* 0x0000002a000e7c82 */ /* 0x000fe20008000000 */
[----:B------:R-:W-:Y:S01]  /*7d70*/  UMOV UR15, UR60 ;  /* 0x0000003c000f7c82 */ /* 0x000fe20008000000 */
[----:B------:R-:W-:Y:S01]  /*7d80*/  UIADD3 UR9, UPT, UPT, UR41, 0x30, URZ ;  /* 0x0000003029097890 */ /* 0x000fe2000fffe0ff */
[----:B------:R-:W-:Y:S01]  /*7d90*/  UMOV UR10, UR42 ;  /* 0x0000002a000a7c82 */ /* 0x000fe20008000000 */
[----:B------:R-:W-:Y:S04]  /*7da0*/  UMOV UR11, UR60 ;  /* 0x0000003c000b7c82 */ /* 0x000fe80008000000 */
[----:B------:R2:W-:Y:S03]  /*7db0*/  UTMASTG.3D [UR12], [UR4] ;  /* 0x0000000c040073b5 */ /* 0x0005e60008010000 */
[----:B------:R2:W-:Y:S02]  /*7dc0*/  UTMASTG.3D [UR8], [UR4] ;  /* 0x00000008040073b5 */ /* 0x0005e40008010000 */
[----:B--2---:R0:W-:Y:S02]  /*7dd0*/  UTMACMDFLUSH ;  /* 0x00000000000079b7 */ /* 0x0041e40000000000 */
.L_x_127:
[----:B------:R-:W-:Y:S05]  /*7de0*/  BSYNC.RECONVERGENT B0 ;  /* 0x0000000000007941 */ /* 0x000fea0003800200 */
.L_x_126:
[----:B------:R-:W-:Y:S01]  /*7df0*/  UIADD3 UR4, UPT, UPT, UR39, 0x1, URZ ;  /* 0x0000000127047890 */ /* 0x000fe2000fffe0ff */
[----:B------:R-:W-:Y:S03]  /*7e00*/  BSSY.RECONVERGENT B0, `(.L_x_128) ;  /* 0x0000008000007945 */ /* 0x000fe60003800200 */
[----:B------:R-:W-:Y:S04]  /*7e10*/  UISETP.NE.AND UP0, UPT, UR4, 0x3, UPT ;  /* 0x000000030400788c */ /* 0x000fe8000bf05270 */
[----:B------:R-:W-:Y:S02]  /*7e20*/  UISETP.EQ.XOR UP1, UPT, UR38, 0x3, !UP0 ;  /* 0x000000032600788c */ /* 0x000fe4000c722a70 */
[----:B------:R-:W-:Y:S02]  /*7e30*/  USEL UR36, UR4, URZ, UP0 ;  /* 0x000000ff04247287 */ /* 0x000fe40008000000 */
[----:B------:R-:W-:Y:S04]  /*7e40*/  USEL UR5, URZ, 0x1, !UP1 ;  /* 0x00000001ff057887 */ /* 0x000fe8000c800000 */
[----:B------:R-:W-:Y:S01]  /*7e50*/  ULOP3.LUT UR46, UR46, UR5, URZ, 0x3c, !UPT ;  /* 0x000000052e2e7292 */ /* 0x000fe2000f8e3cff */
[----:B------:R-:W-:Y:S11]  /*7e60*/  @P0 BRA `(.L_x_129) ;  /* 0x0000000000040947 */ /* 0x000ff60003800000 */
[----:B------:R-:W-:Y:S04]  /*7e70*/  DEPBAR.LE SB0, 0x1 ;  /* 0x000080400000791a */ /* 0x000fe80000000000 */
.L_x_129:
[----:B------:R-:W-:Y:S05]  /*7e80*/  BSYNC.RECONVERGENT B0 ;  /* 0x0000000000007941 */ /* 0x000fea0003800200 */
.L_x_128:
[----:B------:R-:W-:Y:S01]  /*7e90*/  BAR.SYNC.DEFER_BLOCKING 0x1, 0x80 ;  /* 0x0042000000007b1d */ /* 0x000fe20000010000 */
[----:B------:R-:W-:Y:S01]  /*7ea0*/  UISETP.NE.AND UP0, UPT, UR45, -0x2, UPT ;  /* 0xfffffffe2d00788c */ /* 0x000fe2000bf05270 */
[----:B------:R-:W-:Y:S08]  /*7eb0*/  IADD3 R31, PT, PT, R31, 0x1, RZ ;  /* 0x000000011f1f7810 */ /* 0x000ff00007ffe0ff */
[----:B------:R-:W-:Y:S05]  /*7ec0*/  BRA.U !UP0, `(.L_x_130) ;  /* 0x0000000108287547 */ /* 0x000fea000b800000 */
[----:B------:R-:W-:Y:S01]  /*7ed0*/  ISETP.NE.AND P0, PT, R80, RZ, PT ;  /* 0x000000ff5000720c */ /* 0x000fe20003f05270 */
[----:B------:R-:W-:Y:S01]  /*7ee0*/  IMAD.U32 R2, RZ, RZ, UR44 ;  /* 0x0000002cff027e24 */ /* 0x000fe2000f8e00ff */
[----:B------:R-:W-:Y:S01]  /*7ef0*/  UIADD3 UR4, UPT, UPT, UR44, 0x1, URZ ;  /* 0x000000012c047890 */ /* 0x000fe2000fffe0ff */
[----:B-1----:R-:W-:Y:S03]  /*7f00*/  IMAD.U32 R0, RZ, RZ, UR47 ;  /* 0x0000002fff007e24 */ /* 0x002fe6000f8e00ff */
[----:B------:R-:W-:Y:S04]  /*7f10*/  UISETP.NE.AND UP0, UPT, UR4, 0x3, UPT ;  /* 0x000000030400788c */ /* 0x000fe8000bf05270 */
[----:B------:R-:W-:Y:S03]  /*7f20*/  USEL UR44, UR4, URZ, UP0 ;  /* 0x000000ff042c7287 */ /* 0x000fe60008000000 */
[----:B------:R-:W-:Y:S05]  /*7f30*/  @P0 LEA R2, R2, UR37, 0x3 ;  /* 0x0000002502020c11 */ /* 0x000fea000f8e18ff */
[----:B------:R-:W-:Y:S05]  /*7f40*/  @P0 VIADD R2, R2, 0x48 ;  /* 0x0000004802020836 */ /* 0x000fea0000000000 */
[----:B------:R-:W-:Y:S04]  /*7f50*/  @P0 PRMT R0, R0, 0x654, R2 ;  /* 0x0000065400000816 */ /* 0x000fe80000000002 */
[----:B------:R2:W-:Y:S03]  /*7f60*/  @P0 SYNCS.ARRIVE.TRANS64.RED.A1T0 RZ, [R0+URZ], RZ ;  /* 0x000000ff00ff09a7 */ /* 0x0005e600081004ff */
.L_x_130:
[----:B------:R-:W-:Y:S01]  /*7f70*/  ISETP.NE.AND P2, PT, R77, RZ, PT ;  /* 0x000000ff4d00720c */ /* 0x000fe20003f45270 */
[----:B------:R-:W-:Y:S01]  /*7f80*/  UIADD3 UR45, UPT, UPT, UR45, 0x2, URZ ;  /* 0x000000022d2d7890 */ /* 0x000fe2000fffe0ff */
[----:B------:R-:W-:Y:S01]  /*7f90*/  ISETP.NE.AND P0, PT, R79, 0x2, PT ;  /* 0x000000024f00780c */ /* 0x000fe20003f05270 */
[----:B-1----:R-:W-:Y:S01]  /*7fa0*/  IMAD.IADD R15, R29, 0x1, R62 ;  /* 0x000000011d0f7824 */ /* 0x002fe200078e023e */
[----:B------:R-:W-:Y:S01]  /*7fb0*/  ISETP.NE.AND P1, PT, R31, 0x4, PT ;  /* 0x000000041f00780c */ /* 0x000fe20003f25270 */
[----:B------:R-:W-:Y:S01]  /*7fc0*/  IMAD.IADD R14, R30, 0x1, R63 ;  /* 0x000000011e0e7824 */ /* 0x000fe200078e023f */
[----:B------:R-:W-:Y:S02]  /*7fd0*/  SEL R2, RZ, 0x1, P0 ;  /* 0x00000001ff027807 */ /* 0x000fe40000000000 */
[----:B--2---:R-:W-:Y:S02]  /*7fe0*/  SEL R0, RZ, 0x1, P1 ;  /* 0x00000001ff007807 */ /* 0x004fe40000800000 */
[----:B------:R-:W-:Y:S02]  /*7ff0*/  LOP3.LUT R72, R72, R2, RZ, 0x3c, !PT ;  /* 0x0000000248487212 */ /* 0x000fe400078e3cff */
[----:B------:R-:W-:Y:S02]  /*8000*/  LOP3.LUT R73, R73, R0, RZ, 0x3c, !PT ;  /* 0x0000000049497212 */ /* 0x000fe400078e3cff */
[----:B------:R-:W-:Y:S02]  /*8010*/  @P2 R2UR UR60, R71 ;  /* 0x00000000473c22ca */ /* 0x000fe400000e0000 */
[----:B------:R-:W-:Y:S02]  /*8020*/  SEL R79, R79, RZ, P0 ;  /* 0x000000ff4f4f7207 */ /* 0x000fe40000000000 */
[----:B------:R-:W-:Y:S01]  /*8030*/  SEL R31, R31, RZ, P1 ;  /* 0x000000ff1f1f7207 */ /* 0x000fe20000800000 */
[----:B------:R-:W-:Y:S10]  /*8040*/  @P2 BRA `(.L_x_131) ;  /* 0xffffffdc00582947 */ /* 0x000ff4000383ffff */
[----:B------:R-:W-:-:S09]  /*8050*/  UISETP.NE.AND UP0, UPT, UR53, URZ, UPT ;  /* 0x000000ff3500728c */ /* 0x000fd2000bf05270 */
[----:B------:R-:W-:Y:S05]  /*8060*/  BRA.U !UP0, `(.L_x_132) ;  /* 0x0000000108487547 */ /* 0x000fea000b800000 */
[----:B------:R-:W1:Y:S02]  /*8070*/  LDCU.64 UR4, c[0x0][0x890] ;  /* 0x00011200ff0477ac */ /* 0x000e640008000a00 */
[----:B-1----:R-:W-:-:S04]  /*8080*/  UISETP.NE.U32.AND UP0, UPT, UR4, URZ, UPT ;  /* 0x000000ff0400728c */ /* 0x002fc8000bf05070 */
[----:B------:R-:W-:-:S09]  /*8090*/  UISETP.NE.AND.EX UP0, UPT, UR5, URZ, UPT, UP0 ;  /* 0x000000ff0500728c */ /* 0x000fd2000bf05300 */
[----:B------:R-:W-:Y:S05]  /*80a0*/  BRA.U UP0, `(.L_x_133) ;  /* 0x00000001000c7547 */ /* 0x000fea000b800000 */
[----:B------:R-:W-:-:S13]  /*80b0*/  FSETP.NEU.AND P0, PT, R35, RZ, PT ;  /* 0x000000ff2300720b */ /* 0x000fda0003f0d000 */
[----:B------:R-:W-:Y:S05]  /*80c0*/  @!P0 EXIT ;  /* 0x000000000000894d */ /* 0x000fea0003800000 */
[----:B------:R-:W-:Y:S05]  /*80d0*/  BRA `(.L_x_132) ;  /* 0x00000000002c7947 */ /* 0x000fea0003800000 */
.L_x_133:
[----:B------:R-:W-:Y:S01]  /*80e0*/  ISETP.NE.AND P0, PT, R78, RZ, PT ;  /* 0x000000ff4e00720c */ /* 0x000fe20003f05270 */
[----:B------:R-:W-:-:S12]  /*80f0*/  BSSY.RECONVERGENT B0, `(.L_x_132) ;  /* 0x0000009000007945 */ /* 0x000fd80003800200 */
[----:B------:R-:W-:Y:S05]  /*8100*/  @P0 BRA `(.L_x_134) ;  /* 0x0000000000140947 */ /* 0x000fea0003800000 */
[----:B------:R-:W1:Y:S02]  /*8110*/  LDCU.64 UR4, c[0x0][0x888] ;  /* 0x00011100ff0477ac */ /* 0x000e640008000a00 */
[----:B-1----:R-:W-:-:S04]  /*8120*/  ISETP.NE.U32.AND P0, PT, RZ, UR4, PT ;  /* 0x00000004ff007c0c */ /* 0x002fc8000bf05070 */
[----:B------:R-:W-:-:S13]  /*8130*/  ISETP.NE.AND.EX P0, PT, RZ, UR5, PT, P0 ;  /* 0x00000005ff007c0c */ /* 0x000fda000bf05300 */
[----:B------:R-:W-:Y:S05]  /*8140*/  @!P0 EXIT ;  /* 0x000000000000894d */ /* 0x000fea0003800000 */
[----:B------:R-:W-:Y:S05]  /*8150*/  BRA `(.L_x_135) ;  /* 0x0000000000087947 */ /* 0x000fea0003800000 */
.L_x_134:
[----:B------:R-:W-:-:S13]  /*8160*/  FSETP.NEU.AND P0, PT, R35, RZ, PT ;  /* 0x000000ff2300720b */ /* 0x000fda0003f0d000 */
[----:B------:R-:W-:Y:S05]  /*8170*/  @!P0 EXIT ;  /* 0x000000000000894d */ /* 0x000fea0003800000 */
.L_x_135:
[----:B------:R-:W-:Y:S05]  /*8180*/  BSYNC.RECONVERGENT B0 ;  /* 0x0000000000007941 */ /* 0x000fea0003800200 */
.L_x_132:
[----:B------:R-:W-:Y:S01]  /*8190*/  ULEA UR4, UR44, UR37, 0x3 ;  /* 0x000000252c047291 */ /* 0x000fe2000f8e18ff */
[----:B------:R-:W-:-:S04]  /*81a0*/  DEPBAR.LE SB0, 0x0 ;  /* 0x000080000000791a */ /* 0x000fc80000000000 */
[----:B------:R-:W-:-:S04]  /*81b0*/  UIADD3 UR4, UPT, UPT, UR4, 0x48, URZ ;  /* 0x0000004804047890 */ /* 0x000fc8000fffe0ff */
[----:B------:R-:W-:-:S09]  /*81c0*/  UPRMT UR4, UR47, 0x654, UR4 ;  /* 0x000006542f047896 */ /* 0x000fd20008000004 */
[----:B------:R-:W-:Y:S01]  /*81d0*/  SYNCS.ARRIVE.TRANS64.RED.A1T0 RZ, [UR4], RZ ;  /* 0x000000ffffff79a7 */ /* 0x000fe20008100404 */
[----:B------:R-:W-:Y:S05]  /*81e0*/  EXIT ;  /* 0x000000000000794d */ /* 0x000fea0003800000 */
.L_x_24:
[----:B--2---:R2:W4:Y:S02]  /*81f0*/  SYNCS.PHASECHK.TRANS64.TRYWAIT P0, [R2+URZ+0xe0], R3 ;  /* 0x0000e003020075a7 */ /* 0x00452400080011ff */
[----:B----4-:R-:W-:Y:S05]  /*8200*/  @!P0 NANOSLEEP.SYNCS 0x989680 ;  /* 0x009896800000895d */ /* 0x010fea0003900000 */
[----:B------:R-:W4:Y:S02]  /*8210*/  @!P0 SYNCS.PHASECHK.TRANS64 P0, [R2+URZ+0xe0], R3 ;  /* 0x0000e003020085a7 */ /* 0x000f2400080010ff */
[----:B----4-:R-:W-:Y:S05]  /*8220*/  @!P0 BRA `(.L_x_24) ;  /* 0xfffffffc00f08947 */ /* 0x010fea000383ffff */
[----:B------:R-:W-:Y:S05]  /*8230*/  BRA `(.L_x_136) ;  /* 0xffffff9400707947 */ /* 0x000fea000383ffff */
.L_x_27:
[----:B------:R-:W-:-:S07]  /*8240*/  MOV R2, UR7 ;  /* 0x0000000700027c02 */ /* 0x000fce0008000f00 */
.L_x_137:
[----:B-1----:R1:W2:Y:S02]  /*8250*/  SYNCS.PHASECHK.TRANS64.TRYWAIT P0, [R2+URZ+0x18], R4 ;  /* 0x00001804020075a7 */ /* 0x0022a400080011ff */
[----:B--2---:R-:W-:Y:S05]  /*8260*/  @!P0 NANOSLEEP.SYNCS 0x989680 ;  /* 0x009896800000895d */ /* 0x004fea0003900000 */
[----:B------:R-:W2:Y:S02]  /*8270*/  @!P0 SYNCS.PHASECHK.TRANS64 P0, [R2+URZ+0x18], R4 ;  /* 0x00001804020085a7 */ /* 0x000ea400080010ff */
[----:B--2---:R-:W-:Y:S05]  /*8280*/  @!P0 BRA `(.L_x_137) ;  /* 0xfffffffc00f08947 */ /* 0x004fea000383ffff */
[----:B------:R-:W-:Y:S05]  /*8290*/  BRA `(.L_x_26) ;  /* 0xffffff9400d87947 */ /* 0x000fea000383ffff */
.L_x_36:
[----:B------:R-:W-:-:S07]  /*82a0*/  MOV R2, UR7 ;  /* 0x0000000700027c02 */ /* 0x000fce0008000f00 */
.L_x_138:
[----:B-1----:R1:W2:Y:S02]  /*82b0*/  SYNCS.PHASECHK.TRANS64.TRYWAIT P0, [R2+URZ+0x18], R4 ;  /* 0x00001804020075a7 */ /* 0x0022a400080011ff */
[----:B--2---:R-:W-:Y:S05]  /*82c0*/  @!P0 NANOSLEEP.SYNCS 0x989680 ;  /* 0x009896800000895d */ /* 0x004fea0003900000 */
[----:B------:R-:W2:Y:S02]  /*82d0*/  @!P0 SYNCS.PHASECHK.TRANS64 P0, [R2+URZ+0x18], R4 ;  /* 0x00001804020085a7 */ /* 0x000ea400080010ff */
[----:B--2---:R-:W-:Y:S05]  /*82e0*/  @!P0 BRA `(.L_x_138) ;  /* 0xfffffffc00f08947 */ /* 0x004fea000383ffff */
[----:B------:R-:W-:Y:S05]  /*82f0*/  BRA `(.L_x_35) ;  /* 0xffffff9c002c7947 */ /* 0x000fea000383ffff */
.L_x_43:
[----:B-1----:R1:W2:Y:S02]  /*8300*/  SYNCS.PHASECHK.TRANS64.TRYWAIT P0, [R2+URZ+0x70], R3 ;  /* 0x00007003020075a7 */ /* 0x0022a400080011ff */
[----:B--2---:R-:W-:Y:S05]  /*8310*/  @!P0 NANOSLEEP.SYNCS 0x989680 ;  /* 0x009896800000895d */ /* 0x004fea0003900000 */
[----:B------:R-:W2:Y:S02]  /*8320*/  @!P0 SYNCS.PHASECHK.TRANS64 P0, [R2+URZ+0x70], R3 ;  /* 0x00007003020085a7 */ /* 0x000ea400080010ff */
[----:B--2---:R-:W-:Y:S05]  /*8330*/  @!P0 BRA `(.L_x_43) ;  /* 0xfffffffc00f08947 */ /* 0x004fea000383ffff */
[----:B------:R-:W-:Y:S05]  /*8340*/  BRA `(.L_x_139) ;  /* 0xffffffa000607947 */ /* 0x000fea000383ffff */
.L_x_47:
[----:B---3--:R-:W-:-:S07]  /*8350*/  MOV R0, UR4 ;  /* 0x0000000400007c02 */ /* 0x008fce0008000f00 */
.L_x_140:
[----:B-1----:R1:W2:Y:S02]  /*8360*/  SYNCS.PHASECHK.TRANS64.TRYWAIT P0, [R0+URZ], R2 ;  /* 0x00000002000075a7 */ /* 0x0022a400080011ff */
[----:B--2---:R-:W-:Y:S05]  /*8370*/  @!P0 NANOSLEEP.SYNCS 0x989680 ;  /* 0x009896800000895d */ /* 0x004fea0003900000 */
[----:B------:R-:W2:Y:S02]  /*8380*/  @!P0 SYNCS.PHASECHK.TRANS64 P0, [R0+URZ], R2 ;  /* 0x00000002000085a7 */ /* 0x000ea400080010ff */
[----:B--2---:R-:W-:Y:S05]  /*8390*/  @!P0 BRA `(.L_x_140) ;  /* 0xfffffffc00f08947 */ /* 0x004fea000383ffff */
[----:B------:R-:W-:Y:S05]  /*83a0*/  BRA `(.L_x_141) ;  /* 0xffffffa400d07947 */ /* 0x000fea000383ffff */
.L_x_48:
[----:B---3--:R-:W-:-:S07]  /*83b0*/  MOV R0, UR5 ;  /* 0x0000000500007c02 */ /* 0x008fce0008000f00 */
.L_x_142:
[----:B-1----:R1:W2:Y:S02]  /*83c0*/  SYNCS.PHASECHK.TRANS64.TRYWAIT P0, [R0+URZ], R2 ;  /* 0x00000002000075a7 */ /* 0x0022a400080011ff */
[----:B--2---:R-:W-:Y:S05]  /*83d0*/  @!P0 NANOSLEEP.SYNCS 0x989680 ;  /* 0x009896800000895d */ /* 0x004fea0003900000 */
[----:B------:R-:W2:Y:S02]  /*83e0*/  @!P0 SYNCS.PHASECHK.TRANS64 P0, [R0+URZ], R2 ;  /* 0x00000002000085a7 */ /* 0x000ea400080010ff */
[----:B--2---:R-:W-:Y:S05]  /*83f0*/  @!P0 BRA `(.L_x_142) ;  /* 0xfffffffc00f08947 */ /* 0x004fea000383ffff */
[----:B------:R-:W-:Y:S05]  /*8400*/  BRA `(.L_x_143) ;  /* 0xffffffa400dc7947 */ /* 0x000fea000383ffff */
.L_x_51:
[----:B-1----:R1:W2:Y:S02]  /*8410*/  SYNCS.PHASECHK.TRANS64.TRYWAIT P0, [R0+URZ+0xd0], R4 ;  /* 0x0000d004000075a7 */ /* 0x0022a400080011ff */
[----:B--2---:R-:W-:Y:S05]  /*8420*/  @!P0 NANOSLEEP.SYNCS 0x989680 ;  /* 0x009896800000895d */ /* 0x004fea0003900000 */
[----:B------:R-:W2:Y:S02]  /*8430*/  @!P0 SYNCS.PHASECHK.TRANS64 P0, [R0+URZ+0xd0], R4 ;  /* 0x0000d004000085a7 */ /* 0x000ea400080010ff */
[----:B--2---:R-:W-:Y:S05]  /*8440*/  @!P0 BRA `(.L_x_51) ;  /* 0xfffffffc00f08947 */ /* 0x004fea000383ffff */
[----:B------:R-:W-:Y:S05]  /*8450*/  BRA `(.L_x_144) ;  /* 0xffffffa8003c7947 */ /* 0x000fea000383ffff */
.L_x_52:
[----:B------:R-:W-:-:S07]  /*8460*/  MOV R0, UR4 ;  /* 0x0000000400007c02 */ /* 0x000fce0008000f00 */
.L_x_145:
[----:B-1----:R1:W2:Y:S02]  /*8470*/  SYNCS.PHASECHK.TRANS64.TRYWAIT P0, [R0+URZ+0x80], R5 ;  /* 0x00008005000075a7 */ /* 0x0022a400080011ff */
[----:B--2---:R-:W-:Y:S05]  /*8480*/  @!P0 NANOSLEEP.SYNCS 0x989680 ;  /* 0x009896800000895d */ /* 0x004fea0003900000 */
[----:B------:R-:W2:Y:S02]  /*8490*/  @!P0 SYNCS.PHASECHK.TRANS64 P0, [R0+URZ+0x80], R5 ;  /* 0x00008005000085a7 */ /* 0x000ea400080010ff */
[----:B--2---:R-:W-:Y:S05]  /*84a0*/  @!P0 BRA `(.L_x_145) ;  /* 0xfffffffc00f08947 */ /* 0x004fea000383ffff */
[----:B------:R-:W-:Y:S05]  /*84b0*/  BRA `(.L_x_146) ;  /* 0xffffffa8004c7947 */ /* 0x000fea000383ffff */
.L_x_53:
[----:B-1----:R1:W2:Y:S02]  /*84c0*/  SYNCS.PHASECHK.TRANS64.TRYWAIT P1, [R0+URZ+0x70], R4 ;  /* 0x00007004000075a7 */ /* 0x0022a400080211ff */
[----:B--2---:R-:W-:Y:S05]  /*84d0*/  @!P1 NANOSLEEP.SYNCS 0x989680 ;  /* 0x009896800000995d */ /* 0x004fea0003900000 */
[----:B------:R-:W2:Y:S02]  /*84e0*/  @!P1 SYNCS.PHASECHK.TRANS64 P1, [R0+URZ+0x70], R4 ;  /* 0x00007004000095a7 */ /* 0x000ea400080210ff */
[----:B--2---:R-:W-:Y:S05]  /*84f0*/  @!P1 BRA `(.L_x_53) ;  /* 0xfffffffc00f09947 */ /* 0x004fea000383ffff */
[----:B------:R-:W-:Y:S05]  /*8500*/  BRA `(.L_x_147) ;  /* 0xffffffa8007c7947 */ /* 0x000fea000383ffff */
.L_x_56:
[----:B------:R-:W-:-:S07]  /*8510*/  MOV R0, UR4 ;  /* 0x0000000400007c02 */ /* 0x000fce0008000f00 */
.L_x_148:
[----:B-1----:R1:W2:Y:S02]  /*8520*/  SYNCS.PHASECHK.TRANS64.TRYWAIT P0, [R0+URZ+0x80], R2 ;  /* 0x00008002000075a7 */ /* 0x0022a400080011ff */
[----:B--2---:R-:W-:Y:S05]  /*8530*/  @!P0 NANOSLEEP.SYNCS 0x989680 ;  /* 0x009896800000895d */ /* 0x004fea0003900000 */
[----:B------:R-:W2:Y:S02]  /*8540*/  @!P0 SYNCS.PHASECHK.TRANS64 P0, [R0+URZ+0x80], R2 ;  /* 0x00008002000085a7 */ /* 0x000ea400080010ff */
[----:B--2---:R-:W-:Y:S05]  /*8550*/  @!P0 BRA `(.L_x_148) ;  /* 0xfffffffc00f08947 */ /* 0x004fea000383ffff */
[----:B------:R-:W-:Y:S05]  /*8560*/  BRA `(.L_x_55) ;  /* 0xffffffa800d07947 */ /* 0x000fea000383ffff */
.L_x_65:
[----:B-1----:R-:W-:-:S04]  /*8570*/  MOV R4, UR5 ;  /* 0x0000000500047c02 */ /* 0x002fc80008000f00 */
[----:B------:R1:W2:Y:S03]  /*8580*/  SYNCS.PHASECHK.TRANS64.TRYWAIT P0, [R4+URZ+0x8], R5 ;  /* 0x00000805040075a7 */ /* 0x0002a600080011ff */
[----:B--2---:R-:W-:Y:S05]  /*8590*/  @!P0 NANOSLEEP.SYNCS 0x989680 ;  /* 0x009896800000895d */ /* 0x004fea0003900000 */
[----:B------:R-:W2:Y:S02]  /*85a0*/  @!P0 SYNCS.PHASECHK.TRANS64 P0, [R4+URZ+0x8], R5 ;  /* 0x00000805040085a7 */ /* 0x000ea400080010ff */
[----:B--2---:R-:W-:Y:S05]  /*85b0*/  @!P0 BRA `(.L_x_65) ;  /* 0xfffffffc00ec8947 */ /* 0x004fea000383ffff */
[----:B------:R-:W-:Y:S05]  /*85c0*/  BRA `(.L_x_64) ;  /* 0xffffffac008c7947 */ /* 0x000fea000383ffff */
.L_x_67:
[----:B------:R-:W-:Y:S01]  /*85d0*/  BSSY B0, `(.L_x_149) ;  /* 0x0000006000007945 */ /* 0x000fe20003800000 */
[----:B------:R-:W-:-:S07]  /*85e0*/  MOV R15, 0xffffffff ;  /* 0xffffffff000f7802 */ /* 0x000fce0000000f00 */
[----:B-1---5:R-:W-:Y:S05]  /*85f0*/  WARPSYNC.COLLECTIVE R15, `(.L_x_150) ;  /* 0x000000000f0c7348 */ /* 0x022fea0003c00000 */
[----:B------:R-:W-:Y:S02]  /*8600*/  ELECT P6, UR79, PT ;  /* 0x00000000004f782f */ /* 0x000fe400038c0000 */
[----:B------:R-:W-:Y:S01]  /*8610*/  MOV R14, UR79 ;  /* 0x0000004f000e7c02 */ /* 0x000fe20008000f00 */
[----:B-1---5:R-:W-:Y:S10]  /*8620*/  ENDCOLLECTIVE ;  /* 0x000000000000791b */ /* 0x022ff40003800000 */
.L_x_150:
[----:B------:R-:W-:Y:S05]  /*8630*/  BSYNC B0 ;  /* 0x0000000000007941 */ /* 0x000fea0003800000 */
.L_x_149:
[----:B------:R-:W-:Y:S05]  /*8640*/  BRA `(.L_x_151) ;  /* 0xffffffac00c07947 */ /* 0x000fea000383ffff */
.L_x_69:
[----:B-1----:R-:W-:-:S04]  /*8650*/  MOV R2, UR5 ;  /* 0x0000000500027c02 */ /* 0x002fc80008000f00 */
[----:B------:R1:W2:Y:S03]  /*8660*/  SYNCS.PHASECHK.TRANS64.TRYWAIT P0, [R2+URZ+0x8], R3 ;  /* 0x00000803020075a7 */ /* 0x0002a600080011ff */
[----:B--2---:R-:W-:Y:S05]  /*8670*/  @!P0 NANOSLEEP.SYNCS 0x989680 ;  /* 0x009896800000895d */ /* 0x004fea0003900000 */
[----:B------:R-:W2:Y:S02]  /*8680*/  @!P0 SYNCS.PHASECHK.TRANS64 P0, [R2+URZ+0x8], R3 ;  /* 0x00000803020085a7 */ /* 0x000ea400080010ff */
[----:B--2---:R-:W-:Y:S05]  /*8690*/  @!P0 BRA `(.L_x_69) ;  /* 0xfffffffc00ec8947 */ /* 0x004fea000383ffff */
[----:B------:R-:W-:Y:S05]  /*86a0*/  BRA `(.L_x_68) ;  /* 0xffffffac00c47947 */ /* 0x000fea000383ffff */
.L_x_70:
[----:B-1----:R1:W2:Y:S02]  /*86b0*/  SYNCS.PHASECHK.TRANS64.TRYWAIT P0, [R0+URZ+0x70], R4 ;  /* 0x00007004000075a7 */ /* 0x0022a400080011ff */
[----:B--2---:R-:W-:Y:S05]  /*86c0*/  @!P0 NANOSLEEP.SYNCS 0x989680 ;  /* 0x009896800000895d */ /* 0x004fea0003900000 */
[----:B------:R-:W2:Y:S02]  /*86d0*/  @!P0 SYNCS.PHASECHK.TRANS64 P0, [R0+URZ+0x70], R4 ;  /* 0x00007004000085a7 */ /* 0x000ea400080010ff */
[----:B--2---:R-:W-:Y:S05]  /*86e0*/  @!P0 BRA `(.L_x_70) ;  /* 0xfffffffc00f08947 */ /* 0x004fea000383ffff */
[----:B------:R-:W-:Y:S05]  /*86f0*/  BRA `(.L_x_152) ;  /* 0xffffffb000d47947 */ /* 0x000fea000383ffff */
.L_x_72:
[----:B------:R-:W-:-:S13]  /*8700*/  R2UR UR4, R4 ;  /* 0x00000000040472ca */ /* 0x000fda00000e0000 */
[----:B------:R-:W-:-:S07]  /*8710*/  MOV R0, UR4 ;  /* 0x0000000400007c02 */ /* 0x000fce0008000f00 */
.L_x_153:
[----:B-1----:R1:W2:Y:S02]  /*8720*/  SYNCS.PHASECHK.TRANS64.TRYWAIT P0, [R0+URZ+0xb0], R5 ;  /* 0x0000b005000075a7 */ /* 0x0022a400080011ff */
[----:B--2---:R-:W-:Y:S05]  /*8730*/  @!P0 NANOSLEEP.SYNCS 0x989680 ;  /* 0x009896800000895d */ /* 0x004fea0003900000 */
[----:B------:R-:W2:Y:S02]  /*8740*/  @!P0 SYNCS.PHASECHK.TRANS64 P0, [R0+URZ+0xb0], R5 ;  /* 0x0000b005000085a7 */ /* 0x000ea400080010ff */
[----:B--2---:R-:W-:Y:S05]  /*8750*/  @!P0 BRA `(.L_x_153) ;  /* 0xfffffffc00f08947 */ /* 0x004fea000383ffff */
[----:B------:R-:W-:Y:S05]  /*8760*/  BRA `(.L_x_154) ;  /* 0xffffffb400287947 */ /* 0x000fea000383ffff */
.L_x_75:
[----:B------:R-:W-:Y:S07]  /*8770*/  MOV R0, UR5 ;  /* 0x0000000500007c02 */ /* 0x000fee0008000f00 */
.L_x_155:
[----:B-1----:R1:W2:Y:S02]  /*8780*/  SYNCS.PHASECHK.TRANS64.TRYWAIT P0, [R0+URZ], R5 ;  /* 0x00000005000075a7 */ /* 0x0022a400080011ff */
[----:B--2---:R-:W-:Y:S05]  /*8790*/  @!P0 NANOSLEEP.SYNCS 0x989680 ;  /* 0x009896800000895d */ /* 0x004fea0003900000 */
[----:B------:R-:W2:Y:S02]  /*87a0*/  @!P0 SYNCS.PHASECHK.TRANS64 P0, [R0+URZ], R5 ;  /* 0x00000005000085a7 */ /* 0x000ea400080010ff */
[----:B--2---:R-:W-:Y:S05]  /*87b0*/  @!P0 BRA `(.L_x_155) ;  /* 0xfffffffc00f08947 */ /* 0x004fea000383ffff */
[----:B------:R-:W-:Y:S05]  /*87c0*/  BRA `(.L_x_74) ;  /* 0xffffffb400407947 */ /* 0x000fea000383ffff */
.L_x_79:
[----:B-1----:R-:W-:-:S07]  /*87d0*/  MOV R0, UR4 ;  /* 0x0000000400007c02 */ /* 0x002fce0008000f00 */
.L_x_156:
[----:B-1----:R1:W2:Y:S02]  /*87e0*/  SYNCS.PHASECHK.TRANS64.TRYWAIT P0, [R0+URZ], R3 ;  /* 0x00000003000075a7 */ /* 0x0022a400080011ff */
[----:B--2---:R-:W-:Y:S05]  /*87f0*/  @!P0 NANOSLEEP.SYNCS 0x989680 ;  /* 0x009896800000895d */ /* 0x004fea0003900000 */
[----:B------:R-:W2:Y:S02]  /*8800*/  @!P0 SYNCS.PHASECHK.TRANS64 P0, [R0+URZ], R3 ;  /* 0x00000003000085a7 */ /* 0x000ea400080010ff */
[----:B--2---:R-:W-:Y:S05]  /*8810*/  @!P0 BRA `(.L_x_156) ;  /* 0xfffffffc00f08947 */ /* 0x004fea000383ffff */
[----:B------:R-:W-:Y:S05]  /*8820*/  BRA `(.L_x_157) ;  /* 0xffffffbc00587947 */ /* 0x000fea000383ffff */
.L_x_80:
[----:B------:R-:W-:-:S07]  /*8830*/  MOV R0, UR5 ;  /* 0x0000000500007c02 */ /* 0x000fce0008000f00 */
.L_x_158:
[----:B-1----:R1:W2:Y:S02]  /*8840*/  SYNCS.PHASECHK.TRANS64.TRYWAIT P0, [R0+URZ], R3 ;  /* 0x00000003000075a7 */ /* 0x0022a400080011ff */
[----:B--2---:R-:W-:Y:S05]  /*8850*/  @!P0 NANOSLEEP.SYNCS 0x989680 ;  /* 0x009896800000895d */ /* 0x004fea0003900000 */
[----:B------:R-:W2:Y:S02]  /*8860*/  @!P0 SYNCS.PHASECHK.TRANS64 P0, [R0+URZ], R3 ;  /* 0x00000003000085a7 */ /* 0x000ea400080010ff */
[----:B--2---:R-:W-:Y:S05]  /*8870*/  @!P0 BRA `(.L_x_158) ;  /* 0xfffffffc00f08947 */ /* 0x004fea000383ffff */
[----:B------:R-:W-:Y:S05]  /*8880*/  BRA `(.L_x_159) ;  /* 0xffffffbc00687947 */ /* 0x000fea000383ffff */
.L_x_81:
[----:B------:R-:W-:-:S07]  /*8890*/  MOV R0, UR5 ;  /* 0x0000000500007c02 */ /* 0x000fce0008000f00 */
.L_x_160:
[----:B-1----:R1:W2:Y:S02]  /*88a0*/  SYNCS.PHASECHK.TRANS64.TRYWAIT P0, [R0+URZ], R3 ;  /* 0x00000003000075a7 */ /* 0x0022a400080011ff */
[----:B--2---:R-:W-:Y:S05]  /*88b0*/  @!P0 NANOSLEEP.SYNCS 0x989680 ;  /* 0x009896800000895d */ /* 0x004fea0003900000 */
[----:B------:R-:W2:Y:S02]  /*88c0*/  @!P0 SYNCS.PHASECHK.TRANS64 P0, [R0+URZ], R3 ;  /* 0x00000003000085a7 */ /* 0x000ea400080010ff */
[----:B--2---:R-:W-:Y:S05]  /*88d0*/  @!P0 BRA `(.L_x_160) ;  /* 0xfffffffc00f08947 */ /* 0x004fea000383ffff */
[----:B------:R-:W-:Y:S05]  /*88e0*/  BRA `(.L_x_161) ;  /* 0xffffffbc00747947 */ /* 0x000fea000383ffff */
.L_x_84:
[----:B------:R-:W-:-:S07]  /*88f0*/  MOV R0, UR62 ;  /* 0x0000003e00007c02 */ /* 0x000fce0008000f00 */
.L_x_162:
[----:B-1----:R1:W2:Y:S02]  /*8900*/  SYNCS.PHASECHK.TRANS64.TRYWAIT P1, [R0+URZ+0xf0], R2 ;  /* 0x0000f002000075a7 */ /* 0x0022a400080211ff */
[----:B--2---:R-:W-:Y:S05]  /*8910*/  @!P1 NANOSLEEP.SYNCS 0x989680 ;  /* 0x009896800000995d */ /* 0x004fea0003900000 */
[----:B------:R-:W2:Y:S02]  /*8920*/  @!P1 SYNCS.PHASECHK.TRANS64 P1, [R0+URZ+0xf0], R2 ;  /* 0x0000f002000095a7 */ /* 0x000ea400080210ff */
[----:B--2---:R-:W-:Y:S05]  /*8930*/  @!P1 BRA `(.L_x_162) ;  /* 0xfffffffc00f09947 */ /* 0x004fea000383ffff */
[----:B------:R-:W-:Y:S05]  /*8940*/  BRA `(.L_x_163) ;  /* 0xffffffbc00c47947 */ /* 0x000fea000383ffff */
.L_x_89:
[----:B--2---:R2:W4:Y:S02]  /*8950*/  SYNCS.PHASECHK.TRANS64.TRYWAIT P0, [R0+URZ+0x70], R2 ;  /* 0x00007002000075a7 */ /* 0x00452400080011ff */
[----:B----4-:R-:W-:Y:S05]  /*8960*/  @!P0 NANOSLEEP.SYNCS 0x989680 ;  /* 0x009896800000895d */ /* 0x010fea0003900000 */
[----:B------:R-:W4:Y:S02]  /*8970*/  @!P0 SYNCS.PHASECHK.TRANS64 P0, [R0+URZ+0x70], R2 ;  /* 0x00007002000085a7 */ /* 0x000f2400080010ff */
[----:B----4-:R-:W-:Y:S05]  /*8980*/  @!P0 BRA `(.L_x_89) ;  /* 0xfffffffc00f08947 */ /* 0x010fea000383ffff */
[----:B------:R-:W-:Y:S05]  /*8990*/  BRA `(.L_x_164) ;  /* 0xffffffc000cc7947 */ /* 0x000fea000383ffff */
.L_x_92:
[----:B------:R-:W-:Y:S07]  /*89a0*/  MOV R0, UR7 ;  /* 0x0000000700007c02 */ /* 0x000fee0008000f00 */
.L_x_165:
[----:B--2---:R2:W4:Y:S02]  /*89b0*/  SYNCS.PHASECHK.TRANS64.TRYWAIT P0, [R0+URZ+0x68], R2 ;  /* 0x00006802000075a7 */ /* 0x00452400080011ff */
[----:B----4-:R-:W-:Y:S05]  /*89c0*/  @!P0 NANOSLEEP.SYNCS 0x989680 ;  /* 0x009896800000895d */ /* 0x010fea0003900000 */
[----:B------:R-:W4:Y:S02]  /*89d0*/  @!P0 SYNCS.PHASECHK.TRANS64 P0, [R0+URZ+0x68], R2 ;  /* 0x00006802000085a7 */ /* 0x000f2400080010ff */
[----:B----4-:R-:W-:Y:S05]  /*89e0*/  @!P0 BRA `(.L_x_165) ;  /* 0xfffffffc00f08947 */ /* 0x010fea000383ffff */
[----:B------:R-:W-:Y:S05]  /*89f0*/  BRA `(.L_x_91) ;  /* 0xffffffc400ac7947 */ /* 0x000fea000383ffff */
.L_x_95:
[----:B------:R-:W-:Y:S07]  /*8a00*/  MOV R0, UR4 ;  /* 0x0000000400007c02 */ /* 0x000fee0008000f00 */
.L_x_166:
[----:B-1----:R1:W2:Y:S02]  /*8a10*/  SYNCS.PHASECHK.TRANS64.TRYWAIT P0, [R0+URZ+0x48], R9 ;  /* 0x00004809000075a7 */ /* 0x0022a400080011ff */
[----:B--2---:R-:W-:Y:S05]  /*8a20*/  @!P0 NANOSLEEP.SYNCS 0x989680 ;  /* 0x009896800000895d */ /* 0x004fea0003900000 */
[----:B------:R-:W2:Y:S02]  /*8a30*/  @!P0 SYNCS.PHASECHK.TRANS64 P0, [R0+URZ+0x48], R9 ;  /* 0x00004809000085a7 */ /* 0x000ea400080010ff */
[----:B--2---:R-:W-:Y:S05]  /*8a40*/  @!P0 BRA `(.L_x_166) ;  /* 0xfffffffc00f08947 */ /* 0x004fea000383ffff */
[----:B------:R-:W-:Y:S05]  /*8a50*/  BRA `(.L_x_167) ;  /* 0xffffffc800247947 */ /* 0x000fea000383ffff */
.L_x_96:
[----:B------:R-:W-:Y:S07]  /*8a60*/  MOV R0, UR6 ;  /* 0x0000000600007c02 */ /* 0x000fee0008000f00 */
.L_x_168:
[----:B-1----:R1:W2:Y:S02]  /*8a70*/  SYNCS.PHASECHK.TRANS64.TRYWAIT P0, [R0+URZ+0x48], R14 ;  /* 0x0000480e000075a7 */ /* 0x0022a400080011ff */
[----:B--2---:R-:W-:Y:S05]  /*8a80*/  @!P0 NANOSLEEP.SYNCS 0x989680 ;  /* 0x009896800000895d */ /* 0x004fea0003900000 */
[----:B------:R-:W2:Y:S02]  /*8a90*/  @!P0 SYNCS.PHASECHK.TRANS64 P0, [R0+URZ+0x48], R14 ;  /* 0x0000480e000085a7 */ /* 0x000ea400080010ff */
[----:B--2---:R-:W-:Y:S05]  /*8aa0*/  @!P0 BRA `(.L_x_168) ;  /* 0xfffffffc00f08947 */ /* 0x004fea000383ffff */
[----:B------:R-:W-:Y:S05]  /*8ab0*/  BRA `(.L_x_169) ;  /* 0xffffffc800e07947 */ /* 0x000fea000383ffff */
.L_x_98:
[----:B------:R-:W-:-:S07]  /*8ac0*/  MOV R0, UR4 ;  /* 0x0000000400007c02 */ /* 0x000fce0008000f00 */
.L_x_170:
[----:B-1----:R1:W4:Y:S02]  /*8ad0*/  SYNCS.PHASECHK.TRANS64.TRYWAIT P0, [R0+URZ], R2 ;  /* 0x00000002000075a7 */ /* 0x00232400080011ff */
[----:B----4-:R-:W-:Y:S05]  /*8ae0*/  @!P0 NANOSLEEP.SYNCS 0x989680 ;  /* 0x009896800000895d */ /* 0x010fea0003900000 */
[----:B------:R-:W4:Y:S02]  /*8af0*/  @!P0 SYNCS.PHASECHK.TRANS64 P0, [R0+URZ], R2 ;  /* 0x00000002000085a7 */ /* 0x000f2400080010ff */
[----:B----4-:R-:W-:Y:S05]  /*8b00*/  @!P0 BRA `(.L_x_170) ;  /* 0xfffffffc00f08947 */ /* 0x010fea000383ffff */
[----:B------:R-:W-:Y:S05]  /*8b10*/  BRA `(.L_x_171) ;  /* 0xffffffcc00887947 */ /* 0x000fea000383ffff */
.L_x_99:
[----:B------:R-:W-:-:S07]  /*8b20*/  MOV R0, UR5 ;  /* 0x0000000500007c02 */ /* 0x000fce0008000f00 */
.L_x_172:
[----:B-1----:R1:W4:Y:S02]  /*8b30*/  SYNCS.PHASECHK.TRANS64.TRYWAIT P0, [R0+URZ], R2 ;  /* 0x00000002000075a7 */ /* 0x00232400080011ff */
[----:B----4-:R-:W-:Y:S05]  /*8b40*/  @!P0 NANOSLEEP.SYNCS 0x989680 ;  /* 0x009896800000895d */ /* 0x010fea0003900000 */
[----:B------:R-:W4:Y:S02]  /*8b50*/  @!P0 SYNCS.PHASECHK.TRANS64 P0, [R0+URZ], R2 ;  /* 0x00000002000085a7 */ /* 0x000f2400080010ff */
[----:B----4-:R-:W-:Y:S05]  /*8b60*/  @!P0 BRA `(.L_x_172) ;  /* 0xfffffffc00f08947 */ /* 0x010fea000383ffff */
[----:B------:R-:W-:Y:S05]  /*8b70*/  BRA `(.L_x_173) ;  /* 0xffffffcc00947947 */ /* 0x000fea000383ffff */
.L_x_101:
[----:B--2---:R2:W3:Y:S02]  /*8b80*/  SYNCS.PHASECHK.TRANS64.TRYWAIT P0, [R0+URZ+0x70], R2 ;  /* 0x00007002000075a7 */ /* 0x0044e400080011ff */
[----:B---3--:R-:W-:Y:S05]  /*8b90*/  @!P0 NANOSLEEP.SYNCS 0x989680 ;  /* 0x009896800000895d */ /* 0x008fea0003900000 */
[----:B------:R-:W3:Y:S02]  /*8ba0*/  @!P0 SYNCS.PHASECHK.TRANS64 P0, [R0+URZ+0x70], R2 ;  /* 0x00007002000085a7 */ /* 0x000ee400080010ff */
[----:B---3--:R-:W-:Y:S05]  /*8bb0*/  @!P0 BRA `(.L_x_101) ;  /* 0xfffffffc00f08947 */ /* 0x008fea000383ffff */
[----:B------:R-:W-:Y:S05]  /*8bc0*/  BRA `(.L_x_174) ;  /* 0xffffffd0008c7947 */ /* 0x000fea000383ffff */
.L_x_111:
[----:B-1----:R1:W3:Y:S02]  /*8bd0*/  SYNCS.PHASECHK.TRANS64.TRYWAIT P1, [R0+URZ+0x30], R3 ;  /* 0x00003003000075a7 */ /* 0x0022e400080211ff */
[----:B---3--:R-:W-:Y:S05]  /*8be0*/  @!P1 NANOSLEEP.SYNCS 0x989680 ;  /* 0x009896800000995d */ /* 0x008fea0003900000 */
[----:B------:R-:W3:Y:S02]  /*8bf0*/  @!P1 SYNCS.PHASECHK.TRANS64 P1, [R0+URZ+0x30], R3 ;  /* 0x00003003000095a7 */ /* 0x000ee400080210ff */
[----:B---3--:R-:W-:Y:S05]  /*8c00*/  @!P1 BRA `(.L_x_111) ;  /* 0xfffffffc00f09947 */ /* 0x008fea000383ffff */
[----:B------:R-:W-:Y:S05]  /*8c10*/  BRA `(.L_x_110) ;  /* 0xffffffdc00bc7947 */ /* 0x000fea000383ffff */
.L_x_113:
[----:B-1----:R1:W4:Y:S02]  /*8c20*/  SYNCS.PHASECHK.TRANS64.TRYWAIT P0, [R81+URZ+0x90], R2 ;  /* 0x00009002510075a7 */ /* 0x00232400080011ff */
[----:B----4-:R-:W-:Y:S05]  /*8c30*/  @!P0 NANOSLEEP.SYNCS 0x989680 ;  /* 0x009896800000895d */ /* 0x010fea0003900000 */
[----:B------:R-:W4:Y:S02]  /*8c40*/  @!P0 SYNCS.PHASECHK.TRANS64 P0, [R81+URZ+0x90], R2 ;  /* 0x00009002510085a7 */ /* 0x000f2400080010ff */
[----:B----4-:R-:W-:Y:S05]  /*8c50*/  @!P0 BRA `(.L_x_113) ;  /* 0xfffffffc00f08947 */ /* 0x010fea000383ffff */
[----:B------:R-:W-:Y:S05]  /*8c60*/  BRA `(.L_x_112) ;  /* 0xffffffdc00f47947 */ /* 0x000fea000383ffff */
.L_x_124:
[----:B-1----:R1:W2:Y:S02]  /*8c70*/  SYNCS.PHASECHK.TRANS64.TRYWAIT P0, [R2+URZ+0x30], R91 ;  /* 0x0000305b020075a7 */ /* 0x0022a400080011ff */
[----:B--2---:R-:W-:Y:S05]  /*8c80*/  @!P0 NANOSLEEP.SYNCS 0x989680 ;  /* 0x009896800000895d */ /* 0x004fea0003900000 */
[----:B------:R-:W2:Y:S02]  /*8c90*/  @!P0 SYNCS.PHASECHK.TRANS64 P0, [R2+URZ+0x30], R91 ;  /* 0x0000305b020085a7 */ /* 0x000ea400080010ff */
[----:B--2---:R-:W-:Y:S05]  /*8ca0*/  @!P0 BRA `(.L_x_124) ;  /* 0xfffffffc00f08947 */ /* 0x004fea000383ffff */
[----:B------:R-:W-:Y:S05]  /*8cb0*/  BRA `(.L_x_123) ;  /* 0xffffffe800347947 */ /* 0x000fea000383ffff */
        .weak           $__internal_0_$__cuda_sm10x_tcgen05_guardrail_trap_col_being_dealloced_not_returned_by_alloc
        .type           $__internal_0_$__cuda_sm10x_tcgen05_guardrail_trap_col_being_dealloced_not_returned_by_alloc,@function
        .size           $__internal_0_$__cuda_sm10x_tcgen05_guardrail_trap_col_being_dealloced_not_returned_by_alloc,($__internal_1_$__cuda_sm10x_tcgen05_guardrail_trap_phase_invalid_during_alloc - $__internal_0_$__cuda_sm10x_tcgen05_guardrail_trap_col_being_dealloced_not_returned_by_alloc)
$__internal_0_$__cuda_sm10x_tcgen05_guardrail_trap_col_being_dealloced_not_returned_by_alloc:
[----:B------:R-:W-:Y:S05]  /*8cc0*/  BPT.TRAP 0x1 ;  /* 0x000000040000795c */ /* 0x000fea0000300000 */
[----:B------:R-:W-:-:S04]  /*8cd0*/  HFMA2 R3, -RZ, RZ, 0, 0 ;  /* 0x00000000ff037431 */ /* 0x000fc800000001ff */
[----:B------:R-:W-:Y:S05]  /*8ce0*/  RET.REL.NODEC R2 `(_ZN7cutlass13device_kernelINS_4gemm6kernel13GemmUniversalIN4cute5tupleIJiiiiEEENS1_10collective13CollectiveMmaINS1_35MainloopSm100TmaUmmaWarpSpecializedILi3ELi2ELi4ENS5_IJNS4_1CILi2EEENSA_ILi1EEESC_EEEEENS5_IJNSA_ILi128EEENSA_ILi64EEESF_EEENS_10tfloat32_tENS5_IJlSC_lEEESI_SJ_NS4_8TiledMMAINS4_8MMA_AtomIJNS4_23SM100_MMA_TF32_2x1SM_SSISI_SI_fLi128ELi64ELNS4_4UMMA5MajorE0ELSO_0ELNSN_7ScaleInE0ELSP_0EEEEEENS4_6LayoutINS5_IJSC_SC_SC_EEENS5_IJNSA_ILi0EEESU_SU_EEEEENS5_IJNS4_10UnderscoreESX_SX_EEEEENS4_18SM100_TMA_2SM_LOADENS4_14ComposedLayoutINS4_7SwizzleILi3ELi4ELi3EEENS4_18smem_ptr_flag_bitsILi32EEENSS_INS5_IJNSA_ILi8EEENSA_ILi32EEEEEENS5_IJS17_SC_EEEEEEEvNS4_8identityES10_S1B_vS1C_EENS_8epilogue10collective18CollectiveEpilogueINS1E_23Sm100TmaWarpSpecializedILi3ELi2ELi16ELb1ELb0EEEJNS5_IJSG_SG_SF_EEENS5_IJNSS_ISG_SC_EENSS_INS5_IJNSA_ILi16EEESB_EEENS5_IJSC_S17_EEEEEEEESI_SJ_SI_SJ_NS1E_6fusion15FusionCallbacksIS1I_NS1Q_17LinearCombinationISI_fSI_fLNS_15FloatRoundStyleE2EEES1J_S1P_JEEENS4_5SM1004TMEM4LOAD26SM100_TMEM_LOAD_32dp32b16xENS4_13SM90_TMA_LOADENS11_INS12_ILi2ELi4ELi3EEES15_NSS_INS5_IJS16_S1L_EEENS5_IJS1L_SC_EEEEEEENS4_39AutoVectorizingCopyWithAssumedAlignmentILi128EEENS4_14SM90_TMA_STOREES25_S27_S27_EEEvvEEEEvNT_6ParamsE) ;  /* 0xffffff7002c47950 */ /* 0x000fea0003c3ffff */
        .weak           $__internal_1_$__cuda_sm10x_tcgen05_guardrail_trap_phase_invalid_during_alloc
        .type           $__internal_1_$__cuda_sm10x_tcgen05_guardrail_trap_phase_invalid_during_alloc,@function
        .size           $__internal_1_$__cuda_sm10x_tcgen05_guardrail_trap_phase_invalid_during_alloc,($__internal_2_$__cuda_sm10x_tcgen05_guardrail_trap_unallocated_columns_being_dealloced - $__internal_1_$__cuda_sm10x_tcgen05_guardrail_trap_phase_invalid_during_alloc)
$__internal_1_$__cuda_sm10x_tcgen05_guardrail_trap_phase_invalid_during_alloc:
[----:B------:R-:W-:Y:S05]  /*8cf0*/  BPT.TRAP 0x1 ;  /* 0x000000040000795c */ /* 0x000fea0000300000 */
[----:B------:R-:W-:-:S04]  /*8d00*/  MOV R3, 0x0 ;  /* 0x0000000000037802 */ /* 0x000fc80000000f00 */
[----:B------:R-:W-:Y:S05]  /*8d10*/  RET.REL.NODEC R2 `(_ZN7cutlass13device_kernelINS_4gemm6kernel13GemmUniversalIN4cute5tupleIJiiiiEEENS1_10collective13CollectiveMmaINS1_35MainloopSm100TmaUmmaWarpSpecializedILi3ELi2ELi4ENS5_IJNS4_1CILi2EEENSA_ILi1EEESC_EEEEENS5_IJNSA_ILi128EEENSA_ILi64EEESF_EEENS_10tfloat32_tENS5_IJlSC_lEEESI_SJ_NS4_8TiledMMAINS4_8MMA_AtomIJNS4_23SM100_MMA_TF32_2x1SM_SSISI_SI_fLi128ELi64ELNS4_4UMMA5MajorE0ELSO_0ELNSN_7ScaleInE0ELSP_0EEEEEENS4_6LayoutINS5_IJSC_SC_SC_EEENS5_IJNSA_ILi0EEESU_SU_EEEEENS5_IJNS4_10UnderscoreESX_SX_EEEEENS4_18SM100_TMA_2SM_LOADENS4_14ComposedLayoutINS4_7SwizzleILi3ELi4ELi3EEENS4_18smem_ptr_flag_bitsILi32EEENSS_INS5_IJNSA_ILi8EEENSA_ILi32EEEEEENS5_IJS17_SC_EEEEEEEvNS4_8identityES10_S1B_vS1C_EENS_8epilogue10collective18CollectiveEpilogueINS1E_23Sm100TmaWarpSpecializedILi3ELi2ELi16ELb1ELb0EEEJNS5_IJSG_SG_SF_EEENS5_IJNSS_ISG_SC_EENSS_INS5_IJNSA_ILi16EEESB_EEENS5_IJSC_S17_EEEEEEEESI_SJ_SI_SJ_NS1E_6fusion15FusionCallbacksIS1I_NS1Q_17LinearCombinationISI_fSI_fLNS_15FloatRoundStyleE2EEES1J_S1P_JEEENS4_5SM1004TMEM4LOAD26SM100_TMEM_LOAD_32dp32b16xENS4_13SM90_TMA_LOADENS11_INS12_ILi2ELi4ELi3EEES15_NSS_INS5_IJS16_S1L_EEENS5_IJS1L_SC_EEEEEEENS4_39AutoVectorizingCopyWithAssumedAlignmentILi128EEENS4_14SM90_TMA_STOREES25_S27_S27_EEEvvEEEEvNT_6ParamsE) ;  /* 0xffffff7002b87950 */ /* 0x000fea0003c3ffff */
        .weak           $__internal_2_$__cuda_sm10x_tcgen05_guardrail_trap_unallocated_columns_being_dealloced
        .type           $__internal_2_$__cuda_sm10x_tcgen05_guardrail_trap_unallocated_columns_being_dealloced,@function
        .size           $__internal_2_$__cuda_sm10x_tcgen05_guardrail_trap_unallocated_columns_being_dealloced,(.L_x_176 - $__internal_2_$__cuda_sm10x_tcgen05_guardrail_trap_unallocated_columns_being_dealloced)
$__internal_2_$__cuda_sm10x_tcgen05_guardrail_trap_unallocated_columns_being_dealloced:
[----:B------:R-:W-:Y:S05]  /*8d20*/  BPT.TRAP 0x1 ;  /* 0x000000040000795c */ /* 0x000fea0000300000 */
[----:B------:R-:W-:-:S04]  /*8d30*/  HFMA2 R3, -RZ, RZ, 0, 0 ;  /* 0x00000000ff037431 */ /* 0x000fc800000001ff */
[----:B------:R-:W-:Y:S05]  /*8d40*/  RET.REL.NODEC R2 `(_ZN7cutlass13device_kernelINS_4gemm6kernel13GemmUniversalIN4cute5tupleIJiiiiEEENS1_10collective13CollectiveMmaINS1_35MainloopSm100TmaUmmaWarpSpecializedILi3ELi2ELi4ENS5_IJNS4_1CILi2EEENSA_ILi1EEESC_EEEEENS5_IJNSA_ILi128EEENSA_ILi64EEESF_EEENS_10tfloat32_tENS5_IJlSC_lEEESI_SJ_NS4_8TiledMMAINS4_8MMA_AtomIJNS4_23SM100_MMA_TF32_2x1SM_SSISI_SI_fLi128ELi64ELNS4_4UMMA5MajorE0ELSO_0ELNSN_7ScaleInE0ELSP_0EEEEEENS4_6LayoutINS5_IJSC_SC_SC_EEENS5_IJNSA_ILi0EEESU_SU_EEEEENS5_IJNS4_10UnderscoreESX_SX_EEEEENS4_18SM100_TMA_2SM_LOADENS4_14ComposedLayoutINS4_7SwizzleILi3ELi4ELi3EEENS4_18smem_ptr_flag_bitsILi32EEENSS_INS5_IJNSA_ILi8EEENSA_ILi32EEEEEENS5_IJS17_SC_EEEEEEEvNS4_8identityES10_S1B_vS1C_EENS_8epilogue10collective18CollectiveEpilogueINS1E_23Sm100TmaWarpSpecializedILi3ELi2ELi16ELb1ELb0EEEJNS5_IJSG_SG_SF_EEENS5_IJNSS_ISG_SC_EENSS_INS5_IJNSA_ILi16EEESB_EEENS5_IJSC_S17_EEEEEEEESI_SJ_SI_SJ_NS1E_6fusion15FusionCallbacksIS1I_NS1Q_17LinearCombinationISI_fSI_fLNS_15FloatRoundStyleE2EEES1J_S1P_JEEENS4_5SM1004TMEM4LOAD26SM100_TMEM_LOAD_32dp32b16xENS4_13SM90_TMA_LOADENS11_INS12_ILi2ELi4ELi3EEES15_NSS_INS5_IJS16_S1L_EEENS5_IJS1L_SC_EEEEEEENS4_39AutoVectorizingCopyWithAssumedAlignmentILi128EEENS4_14SM90_TMA_STOREES25_S27_S27_EEEvvEEEEvNT_6ParamsE) ;  /* 0xffffff7002ac7950 */ /* 0x000fea0003c3ffff */
.L_x_175:
[----:B------:R-:W-:-:S00]  /*8d50*/  BRA `(.L_x_175) ;  /* 0xfffffffc00fc7947 */ /* 0x000fc0000383ffff */
[----:B------:R-:W-:-:S00]  /*8d60*/  NOP ;  /* 0x0000000000007918 */ /* 0x000fc00000000000 */
        /* <DEDUP_REMOVED lines=9> */
.L_x_176:


//--------------------- .nv.global.init           --------------------------
	.section	.nv.global.init,"aw",@progbits
.nv.global.init:
	.type		$str$27,@object
	.size		$str$27,($str$28 - $str$27)
$str$27:
        /*0000*/ 	.byte	0x28, 0x61, 0x64, 0x64, 0x72, 0x65, 0x73, 0x73, 0x20, 0x26, 0x20, 0x6d, 0x61, 0x73, 0x6b, 0x29
        /*0010*/ 	.byte	0x20, 0x3d, 0x3d, 0x20, 0x30, 0x00
	.type		$str$28,@object
	.size		$str$28,($str$26 - $str$28)
$str$28:
        /*0016*/ 	.byte	0x2f, 0x74, 0x6d, 0x70, 0x2f, 0x63, 0x75, 0x74, 0x6c, 0x61, 0x73, 0x73, 0x5f, 0x73, 0x77, 0x65
        /*0026*/ 	.byte	0x65, 0x70, 0x5f, 0x73, 0x72, 0x63, 0x2f, 0x69, 0x6e, 0x63, 0x6c, 0x75, 0x64, 0x65, 0x2f, 0x63
        /*0036*/ 	.byte	0x75, 0x74, 0x65, 0x2f, 0x70, 0x6f, 0x69, 0x6e, 0x74, 0x65, 0x72, 0x5f, 0x66, 0x6c, 0x61, 0x67
        /*0046*/ 	.byte	0x67, 0x65, 0x64, 0x2e, 0x68, 0x70, 0x70, 0x00
	.type		$str$26,@object
	.size		$str$26,($str$25 - $str$26)
$str$26:
        /*004e*/ 	.byte	0x2f, 0x74, 0x6d, 0x70, 0x2f, 0x63, 0x75, 0x74, 0x6c, 0x61, 0x73, 0x73, 0x5f, 0x73, 0x77, 0x65
        /*005e*/ 	.byte	0x65, 0x70, 0x5f, 0x73, 0x72, 0x63, 0x2f, 0x69, 0x6e, 0x63, 0x6c, 0x75, 0x64, 0x65, 0x2f, 0x63
        /*006e*/ 	.byte	0x75, 0x74, 0x65, 0x2f, 0x61, 0x74, 0x6f, 0x6d, 0x2f, 0x63, 0x6f, 0x70, 0x79, 0x5f, 0x74, 0x72
        /*007e*/ 	.byte	0x61, 0x69, 0x74, 0x73, 0x5f, 0x73, 0x6d, 0x31, 0x30, 0x30, 0x2e, 0x68, 0x70, 0x70, 0x00
	.type		$str$25,@object
	.size		$str$25,(__unnamed_1 - $str$25)
$str$25:
        /*008d*/ 	.byte	0x28, 0x28, 0x75, 0x69, 0x6e, 0x74, 0x33, 0x32, 0x5f, 0x74, 0x28, 0x74, 0x68, 0x72, 0x65, 0x61
        /*009d*/ 	.byte	0x64, 0x49, 0x64, 0x78, 0x2e, 0x78, 0x29, 0x20, 0x2f, 0x20, 0x33, 0x32, 0x29, 0x20, 0x25, 0x20
        /*00ad*/ 	.byte	0x34, 0x29, 0x20, 0x3d, 0x3d, 0x20, 0x28, 0x28, 0x28, 0x74, 0x6d, 0x65, 0x6d, 0x5f, 0x61, 0x64
        /*00bd*/ 	.byte	0x64, 0x72, 0x20, 0x3e, 0x3e, 0x20, 0x31, 0x36, 0x29, 0x20, 0x2f, 0x20, 0x33, 0x32, 0x29, 0x20
        /*00cd*/ 	.byte	0x25, 0x20, 0x34, 0x29, 0x00
	.type		__unnamed_1,@object
	.size		__unnamed_1,(__unnamed_2 - __unnamed_1)
__unnamed_1:
        /*00d2*/ 	.byte	0x61, 0x75, 0x74, 0x6f, 0x20, 0x63, 0x75, 0x74, 0x65, 0x3a, 0x3a, 0x61, 0x73, 0x5f, 0x70, 0x6f
        /* <DEDUP_REMOVED lines=24> */
        /*0262*/ 	.byte	0x43, 0x3c, 0x32, 0x30, 0x34, 0x38, 0x3e, 0x3e, 0x3e, 0x3e, 0x5d, 0x00
	.type		__unnamed_2,@object
	.size		__unnamed_2,(.L_2 - __unnamed_2)
__unnamed_2:
        /* <DEDUP_REMOVED lines=42> */
        /*050e*/ 	.byte	0x3e, 0x5d, 0x00
.L_2:


//--------------------- .nv.shared._ZN7cutlass13device_kernelINS_4gemm6kernel13GemmUniversalIN4cute5tupleIJiiiiEEENS1_10collective13CollectiveMmaINS1_35MainloopSm100TmaUmmaWarpSpecializedILi3ELi2ELi4ENS5_IJNS4_1CILi2EEENSA_ILi1EEESC_EEEEENS5_IJNSA_ILi128EEENSA_ILi64EEESF_EEENS_10tfloat32_tENS5_IJlSC_lEEESI_SJ_NS4_8TiledMMAINS4_8MMA_AtomIJNS4_23SM100_MMA_TF32_2x1SM_SSISI_SI_fLi128ELi64ELNS4_4UMMA5MajorE0ELSO_0ELNSN_7ScaleInE0ELSP_0EEEEEENS4_6LayoutINS5_IJSC_SC_SC_EEENS5_IJNSA_ILi0EEESU_SU_EEEEENS5_IJNS4_10UnderscoreESX_SX_EEEEENS4_18SM100_TMA_2SM_LOADENS4_14ComposedLayoutINS4_7SwizzleILi3ELi4ELi3EEENS4_18smem_ptr_flag_bitsILi32EEENSS_INS5_IJNSA_ILi8EEENSA_ILi32EEEEEENS5_IJS17_SC_EEEEEEEvNS4_8identityES10_S1B_vS1C_EENS_8epilogue10collective18CollectiveEpilogueINS1E_23Sm100TmaWarpSpecializedILi3ELi2ELi16ELb1ELb0EEEJNS5_IJSG_SG_SF_EEENS5_IJNSS_ISG_SC_EENSS_INS5_IJNSA_ILi16EEESB_EEENS5_IJSC_S17_EEEEEEEESI_SJ_SI_SJ_NS1E_6fusion15FusionCallbacksIS1I_NS1Q_17LinearCombinationISI_fSI_fLNS_15FloatRoundStyleE2EEES1J_S1P_JEEENS4_5SM1004TMEM4LOAD26SM100_TMEM_LOAD_32dp32b16xENS4_13SM90_TMA_LOADENS11_INS12_ILi2ELi4ELi3EEES15_NSS_INS5_IJS16_S1L_EEENS5_IJS1L_SC_EEEEEEENS4_39AutoVectorizingCopyWithAssumedAlignmentILi128EEENS4_14SM90_TMA_STOREES25_S27_S27_EEEvvEEEEvNT_6ParamsE --------------------------
	.section	.nv.shared._ZN7cutlass13device_kernelINS_4gemm6kernel13GemmUniversalIN4cute5tupleIJiiiiEEENS1_10collective13CollectiveMmaINS1_35MainloopSm100TmaUmmaWarpSpecializedILi3ELi2ELi4ENS5_IJNS4_1CILi2EEENSA_ILi1EEESC_EEEEENS5_IJNSA_ILi128EEENSA_ILi64EEESF_EEENS_10tfloat32_tENS5_IJlSC_lEEESI_SJ_NS4_8TiledMMAINS4_8MMA_AtomIJNS4_23SM100_MMA_TF32_2x1SM_SSISI_SI_fLi128ELi64ELNS4_4UMMA5MajorE0ELSO_0ELNSN_7ScaleInE0ELSP_0EEEEEENS4_6LayoutINS5_IJSC_SC_SC_EEENS5_IJNSA_ILi0EEESU_SU_EEEEENS5_IJNS4_10UnderscoreESX_SX_EEEEENS4_18SM100_TMA_2SM_LOADENS4_14ComposedLayoutINS4_7SwizzleILi3ELi4ELi3EEENS4_18smem_ptr_flag_bitsILi32EEENSS_INS5_IJNSA_ILi8EEENSA_ILi32EEEEEENS5_IJS17_SC_EEEEEEEvNS4_8identityES10_S1B_vS1C_EENS_8epilogue10collective18CollectiveEpilogueINS1E_23Sm100TmaWarpSpecializedILi3ELi2ELi16ELb1ELb0EEEJNS5_IJSG_SG_SF_EEENS5_IJNSS_ISG_SC_EENSS_INS5_IJNSA_ILi16EEESB_EEENS5_IJSC_S17_EEEEEEEESI_SJ_SI_SJ_NS1E_6fusion15FusionCallbacksIS1I_NS1Q_17LinearCombinationISI_fSI_fLNS_15FloatRoundStyleE2EEES1J_S1P_JEEENS4_5SM1004TMEM4LOAD26SM100_TMEM_LOAD_32dp32b16xENS4_13SM90_TMA_LOADENS11_INS12_ILi2ELi4ELi3EEES15_NSS_INS5_IJS16_S1L_EEENS5_IJS1L_SC_EEEEEEENS4_39AutoVectorizingCopyWithAssumedAlignmentILi128EEENS4_14SM90_TMA_STOREES25_S27_S27_EEEvvEEEEvNT_6ParamsE,"aw",@nobits
	.sectionflags	@""
	.align	16
	.zero		1024


//--------------------- .nv.shared.reserved.0     --------------------------
	.section	.nv.shared.reserved.0,"aw",@nobits
	.weak		__nv_reservedSMEM_offset_0_alias
	.size		__nv_reservedSMEM_offset_0_alias, 0, 64
	.other		__nv_reservedSMEM_offset_0_alias,@"STO_CUDA_RESERVED_SHARED STV_DEFAULT"
__nv_reservedSMEM_offset_0_alias:
	.zero		0
.nv.shared.reserved.0:
	.zero		64
	.weak		__nv_reservedSMEM_tcgen05_partition
	.type		__nv_reservedSMEM_tcgen05_partition,@object
	.size		__nv_reservedSMEM_tcgen05_partition,(.L_0 - __nv_reservedSMEM_tcgen05_partition)
__nv_reservedSMEM_tcgen05_partition:
	.zero		32
.L_0:


//--------------------- .nv.global                --------------------------
	.section	.nv.global,"aw",@nobits
.nv.global:
	.type		_ZN40_INTERNAL_510cba2b_4_k_cu_9ccab1d2_103374cute1_E,@object
	.size		_ZN40_INTERNAL_510cba2b_4_k_cu_9ccab1d2_103374cute1_E,(_ZN40_INTERNAL_510cba2b_4_k_cu_9ccab1d2_103374cuda3std3__45__cpo6cbeginE - _ZN40_INTERNAL_510cba2b_4_k_cu_9ccab1d2_103374cute1_E)
_ZN40_INTERNAL_510cba2b_4_k_cu_9ccab1d2_103374cute1_E:
	.zero		1
	.type		_ZN40_INTERNAL_510cba2b_4_k_cu_9ccab1d2_103374cuda3std3__45__cpo6cbeginE,@object
	.size		_ZN40_INTERNAL_510cba2b_4_k_cu_9ccab1d2_103374cuda3std3__45__cpo6cbeginE,(_ZN40_INTERNAL_510cba2b_4_k_cu_9ccab1d2_103374cuda3std3__48in_placeE - _ZN40_INTERNAL_510cba2b_4_k_cu_9ccab1d2_103374cuda3std3__45__cpo6cbeginE)
_ZN40_INTERNAL_510cba2b_4_k_cu_9ccab1d2_103374cuda3std3__45__cpo6cbeginE:
	.zero		1
	.type		_ZN40_INTERNAL_510cba2b_4_k_cu_9ccab1d2_103374cuda3std3__48in_placeE,@object
	.size		_ZN40_INTERNAL_510cba2b_4_k_cu_9ccab1d2_103374cuda3std3__48in_placeE,(_ZN40_INTERNAL_510cba2b_4_k_cu_9ccab1d2_103374cuda3std6ranges3__45__cpo9iter_moveE - _ZN40_INTERNAL_510cba2b_4_k_cu_9ccab1d2_103374cuda3std3__48in_placeE)
_ZN40_INTERNAL_510cba2b_4_k_cu_9ccab1d2_103374cuda3std3__48in_placeE:
	.zero		1
	.type		_ZN40_INTERNAL_510cba2b_4_k_cu_9ccab1d2_103374cuda3std6ranges3__45__cpo9iter_moveE,@object
	.size		_ZN40_INTERNAL_510cba2b_4_k_cu_9ccab1d2_103374cuda3std6ranges3__45__cpo9iter_moveE,(_ZN40_INTERNAL_510cba2b_4_k_cu_9ccab1d2_103374cuda3std3__45__cpo5beginE - _ZN40_INTERNAL_510cba2b_4_k_cu_9ccab1d2_103374cuda3std6ranges3__45__cpo9iter_moveE)
_ZN40_INTERNAL_510cba2b_4_k_cu_9ccab1d2_103374cuda3std6ranges3__45__cpo9iter_moveE:
	.zero		1
	.type		_ZN40_INTERNAL_510cba2b_4_k_cu_9ccab1d2_103374cuda3std3__45__cpo5beginE,@object
	.size		_ZN40_INTERNAL_510cba2b_4_k_cu_9ccab1d2_103374cuda3std3__45__cpo5beginE,(_ZN40_INTERNAL_510cba2b_4_k_cu_9ccab1d2_103374cuda3std3__442_GLOBAL__N__510cba2b_4_k_cu_9ccab1d2_103376ignoreE - _ZN40_INTERNAL_510cba2b_4_k_cu_9ccab1d2_103374cuda3std3__45__cpo5beginE)
_ZN40_INTERNAL_510cba2b_4_k_cu_9ccab1d2_103374cuda3std3__45__cpo5beginE:
	.zero		1
	.type		_ZN40_INTERNAL_510cba2b_4_k_cu_9ccab1d2_103374cuda3std3__442_GLOBAL__N__510cba2b_4_k_cu_9ccab1d2_103376ignoreE,@object
	.size		_ZN40_INTERNAL_510cba2b_4_k_cu_9ccab1d2_103374cuda3std3__442_GLOBAL__N__510cba2b_4_k_cu_9ccab1d2_103376ignoreE,(_ZN40_INTERNAL_510cba2b_4_k_cu_9ccab1d2_103374cute7productE - _ZN40_INTERNAL_510cba2b_4_k_cu_9ccab1d2_103374cuda3std3__442_GLOBAL__N__510cba2b_4_k_cu_9ccab1d2_103376ignoreE)
_ZN40_INTERNAL_510cba2b_4_k_cu_9ccab1d2_103374cuda3std3__442_GLOBAL__N__510cba2b_4_k_cu_9ccab1d2_103376ignoreE:
	.zero		1
	.type		_ZN40_INTERNAL_510cba2b_4_k_cu_9ccab1d2_103374cute7productE,@object
	.size		_ZN40_INTERNAL_510cba2b_4_k_cu_9ccab1d2_103374cute7productE,(_ZN40_INTERNAL_510cba2b_4_k_cu_9ccab1d2_103374cuda3std3__45__cpo3endE - _ZN40_INTERNAL_510cba2b_4_k_cu_9ccab1d2_103374cute7productE)
_ZN40_INTERNAL_510cba2b_4_k_cu_9ccab1d2_103374cute7productE:
	.zero		1
	.type		_ZN40_INTERNAL_510cba2b_4_k_cu_9ccab1d2_103374cuda3std3__45__cpo3endE,@object
	.size		_ZN40_INTERNAL_510cba2b_4_k_cu_9ccab1d2_103374cuda3std3__45__cpo3endE,(_ZN40_INTERNAL_510cba2b_4_k_cu_9ccab1d2_103374cuda3std3__419piecewise_constructE - _ZN40_INTERNAL_510cba2b_4_k_cu_9ccab1d2_103374cuda3std3__45__cpo3endE)
_ZN40_INTERNAL_510cba2b_4_k_cu_9ccab1d2_103374cuda3std3__45__cpo3endE:
	.zero		1
	.type		_ZN40_INTERNAL_510cba2b_4_k_cu_9ccab1d2_103374cuda3std3__419piecewise_constructE,@object
	.size		_ZN40_INTERNAL_510cba2b_4_k_cu_9ccab1d2_103374cuda3std3__419piecewise_constructE,(_ZN40_INTERNAL_510cba2b_4_k_cu_9ccab1d2_103374cuda3std3__45__cpo4cendE - _ZN40_INTERNAL_510cba2b_4_k_cu_9ccab1d2_103374cuda3std3__419piecewise_constructE)
_ZN40_INTERNAL_510cba2b_4_k_cu_9ccab1d2_103374cuda3std3__419piecewise_constructE:
	.zero		1
	.type		_ZN40_INTERNAL_510cba2b_4_k_cu_9ccab1d2_103374cuda3std3__45__cpo4cendE,@object
	.size		_ZN40_INTERNAL_510cba2b_4_k_cu_9ccab1d2_103374cuda3std3__45__cpo4cendE,(_ZN40_INTERNAL_510cba2b_4_k_cu_9ccab1d2_103374cuda3std6ranges3__45__cpo4swapE - _ZN40_INTERNAL_510cba2b_4_k_cu_9ccab1d2_103374cuda3std3__45__cpo4cendE)
_ZN40_INTERNAL_510cba2b_4_k_cu_9ccab1d2_103374cuda3std3__45__cpo4cendE:
	.zero		1
	.type		_ZN40_INTERNAL_510cba2b_4_k_cu_9ccab1d2_103374cuda3std6ranges3__45__cpo4swapE,@object
	.size		_ZN40_INTERNAL_510cba2b_4_k_cu_9ccab1d2_103374cuda3std6ranges3__45__cpo4swapE,(.L_10 - _ZN40_INTERNAL_510cba2b_4_k_cu_9ccab1d2_103374cuda3std6ranges3__45__cpo4swapE)
_ZN40_INTERNAL_510cba2b_4_k_cu_9ccab1d2_103374cuda3std6ranges3__45__cpo4swapE:
	.zero		1
.L_10:


//--------------------- .nv.constant0._ZN7cutlass13device_kernelINS_4gemm6kernel13GemmUniversalIN4cute5tupleIJiiiiEEENS1_10collective13CollectiveMmaINS1_35MainloopSm100TmaUmmaWarpSpecializedILi3ELi2ELi4ENS5_IJNS4_1CILi2EEENSA_ILi1EEESC_EEEEENS5_IJNSA_ILi128EEENSA_ILi64EEESF_EEENS_10tfloat32_tENS5_IJlSC_lEEESI_SJ_NS4_8TiledMMAINS4_8MMA_AtomIJNS4_23SM100_MMA_TF32_2x1SM_SSISI_SI_fLi128ELi64ELNS4_4UMMA5MajorE0ELSO_0ELNSN_7ScaleInE0ELSP_0EEEEEENS4_6LayoutINS5_IJSC_SC_SC_EEENS5_IJNSA_ILi0EEESU_SU_EEEEENS5_IJNS4_10UnderscoreESX_SX_EEEEENS4_18SM100_TMA_2SM_LOADENS4_14ComposedLayoutINS4_7SwizzleILi3ELi4ELi3EEENS4_18smem_ptr_flag_bitsILi32EEENSS_INS5_IJNSA_ILi8EEENSA_ILi32EEEEEENS5_IJS17_SC_EEEEEEEvNS4_8identityES10_S1B_vS1C_EENS_8epilogue10collective18CollectiveEpilogueINS1E_23Sm100TmaWarpSpecializedILi3ELi2ELi16ELb1ELb0EEEJNS5_IJSG_SG_SF_EEENS5_IJNSS_ISG_SC_EENSS_INS5_IJNSA_ILi16EEESB_EEENS5_IJSC_S17_EEEEEEEESI_SJ_SI_SJ_NS1E_6fusion15FusionCallbacksIS1I_NS1Q_17LinearCombinationISI_fSI_fLNS_15FloatRoundStyleE2EEES1J_S1P_JEEENS4_5SM1004TMEM4LOAD26SM100_TMEM_LOAD_32dp32b16xENS4_13SM90_TMA_LOADENS11_INS12_ILi2ELi4ELi3EEES15_NSS_INS5_IJS16_S1L_EEENS5_IJS1L_SC_EEEEEEENS4_39AutoVectorizingCopyWithAssumedAlignmentILi128EEENS4_14SM90_TMA_STOREES25_S27_S27_EEEvvEEEEvNT_6ParamsE --------------------------
	.section	.nv.constant0._ZN7cutlass13device_kernelINS_4gemm6kernel13GemmUniversalIN4cute5tupleIJiiiiEEENS1_10collective13CollectiveMmaINS1_35MainloopSm100TmaUmmaWarpSpecializedILi3ELi2ELi4ENS5_IJNS4_1CILi2EEENSA_ILi1EEESC_EEEEENS5_IJNSA_ILi128EEENSA_ILi64EEESF_EEENS_10tfloat32_tENS5_IJlSC_lEEESI_SJ_NS4_8TiledMMAINS4_8MMA_AtomIJNS4_23SM100_MMA_TF32_2x1SM_SSISI_SI_fLi128ELi64ELNS4_4UMMA5MajorE0ELSO_0ELNSN_7ScaleInE0ELSP_0EEEEEENS4_6LayoutINS5_IJSC_SC_SC_EEENS5_IJNSA_ILi0EEESU_SU_EEEEENS5_IJNS4_10UnderscoreESX_SX_EEEEENS4_18SM100_TMA_2SM_LOADENS4_14ComposedLayoutINS4_7SwizzleILi3ELi4ELi3EEENS4_18smem_ptr_flag_bitsILi32EEENSS_INS5_IJNSA_ILi8EEENSA_ILi32EEEEEENS5_IJS17_SC_EEEEEEEvNS4_8identityES10_S1B_vS1C_EENS_8epilogue10collective18CollectiveEpilogueINS1E_23Sm100TmaWarpSpecializedILi3ELi2ELi16ELb1ELb0EEEJNS5_IJSG_SG_SF_EEENS5_IJNSS_ISG_SC_EENSS_INS5_IJNSA_ILi16EEESB_EEENS5_IJSC_S17_EEEEEEEESI_SJ_SI_SJ_NS1E_6fusion15FusionCallbacksIS1I_NS1Q_17LinearCombinationISI_fSI_fLNS_15FloatRoundStyleE2EEES1J_S1P_JEEENS4_5SM1004TMEM4LOAD26SM100_TMEM_LOAD_32dp32b16xENS4_13SM90_TMA_LOADENS11_INS12_ILi2ELi4ELi3EEES15_NSS_INS5_IJS16_S1L_EEENS5_IJS1L_SC_EEEEEEENS4_39AutoVectorizingCopyWithAssumedAlignmentILi128EEENS4_14SM90_TMA_STOREES25_S27_S27_EEEvvEEEEvNT_6ParamsE,"a",@progbits
	.sectionflags	@""
	.align	4
.nv.constant0._ZN7cutlass13device_kernelINS_4gemm6kernel13GemmUniversalIN4cute5tupleIJiiiiEEENS1_10collective13CollectiveMmaINS1_35MainloopSm100TmaUmmaWarpSpecializedILi3ELi2ELi4ENS5_IJNS4_1CILi2EEENSA_ILi1EEESC_EEEEENS5_IJNSA_ILi128EEENSA_ILi64EEESF_EEENS_10tfloat32_tENS5_IJlSC_lEEESI_SJ_NS4_8TiledMMAINS4_8MMA_AtomIJNS4_23SM100_MMA_TF32_2x1SM_SSISI_SI_fLi128ELi64ELNS4_4UMMA5MajorE0ELSO_0ELNSN_7ScaleInE0ELSP_0EEEEEENS4_6LayoutINS5_IJSC_SC_SC_EEENS5_IJNSA_ILi0EEESU_SU_EEEEENS5_IJNS4_10UnderscoreESX_SX_EEEEENS4_18SM100_TMA_2SM_LOADENS4_14ComposedLayoutINS4_7SwizzleILi3ELi4ELi3EEENS4_18smem_ptr_flag_bitsILi32EEENSS_INS5_IJNSA_ILi8EEENSA_ILi32EEEEEENS5_IJS17_SC_EEEEEEEvNS4_8identityES10_S1B_vS1C_EENS_8epilogue10collective18CollectiveEpilogueINS1E_23Sm100TmaWarpSpecializedILi3ELi2ELi16ELb1ELb0EEEJNS5_IJSG_SG_SF_EEENS5_IJNSS_ISG_SC_EENSS_INS5_IJNSA_ILi16EEESB_EEENS5_IJSC_S17_EEEEEEEESI_SJ_SI_SJ_NS1E_6fusion15FusionCallbacksIS1I_NS1Q_17LinearCombinationISI_fSI_fLNS_15FloatRoundStyleE2EEES1J_S1P_JEEENS4_5SM1004TMEM4LOAD26SM100_TMEM_LOAD_32dp32b16xENS4_13SM90_TMA_LOADENS11_INS12_ILi2ELi4ELi3EEES15_NSS_INS5_IJS16_S1L_EEENS5_IJS1L_SC_EEEEEEENS4_39AutoVectorizingCopyWithAssumedAlignmentILi128EEENS4_14SM90_TMA_STOREES25_S27_S27_EEEvvEEEEvNT_6ParamsE:
	.zero		2944


//--------------------- SYMBOLS --------------------------

	.type		.nv.reservedSmem.offset0,@object
	.size		.nv.reservedSmem.offset0,0x4
	.type		.nv.reservedSmem.cap,@object
	.size		.nv.reservedSmem.cap,0x4
	.type		__assertfail,@function
